# CuTe-DSL kernel — source=cudnn_frontend_dsl family=gemm_amax
# config = {"ab_dtype": "Float4E2M1FN", "sf_vec": 32, "d_dtype": "Float8E4M3FN", "mma_mn": [256, 256], "cluster_mn": [2, 1]}


// ===== COMPILED SASS (sm_100a) =====

	.target	sm_100a

	.elftype	@"ET_EXEC"


//--------------------- .note.nv.tkinfo           --------------------------
	.section	.note.nv.tkinfo,"",@"SHT_NOTE"
	.sectionflags	@"SHF_NOTE_NV_TKINFO"
	.tkinfo
        /*0018*/ 	.word	0x00000081
        /*0030*/ 	.string	""
        /*0030*/ 	.string	"ptxas"
        /*0030*/ 	.string	"Cuda compilation tools, release 12.9, V12.9.83"
        /*0030*/ 	.string	"Build system must define TOOLS_VERSION_EXTENDED"
        /*0030*/ 	.string	"-O 3 -arch sm_100a "



//--------------------- .note.nv.cuver            --------------------------
	.section	.note.nv.cuver,"",@"SHT_NOTE"
	.sectionflags	@"SHF_NOTE_NV_CUVER"
        /*0018*/ 	.short	0x0001
        /*001a*/ 	.short	0x0064
        /*001c*/ 	.short	0x0001
        /*001e*/ 	.short	0x0000
        /*0020*/ 	.short	0x0001
        /*0022*/ 	.short	0x0000


//--------------------- .nv.info                  --------------------------
	.section	.nv.info,"",@"SHT_CUDA_INFO"
	.align	4


	//----- nvinfo : EIATTR_REGCOUNT
	.align		4
        /*0000*/ 	.byte	0x04, 0x2f
        /*0002*/ 	.short	(.L_6 - .L_5)
	.align		4
.L_5:
        /*0004*/ 	.word	index@(kernel_cutlass_kernel_cudnngemm_amaxdense_blockscaled_gemm_persistent_amaxSm100BlockScaledPersistentDenseGemmKernel_object_at__TiledMMA_ThrLayoutVMNK21111000_PermutationMNK____MMAAtom_Thr_0)
        /*0008*/ 	.word	0x00000031


	//----- nvinfo : EIATTR_FRAME_SIZE
	.align		4
.L_6:
        /*000c*/ 	.byte	0x04, 0x11
        /*000e*/ 	.short	(.L_8 - .L_7)
	.align		4
.L_7:
        /*0010*/ 	.word	index@($__internal_2_$__cuda_sm10x_tcgen05_guardrail_trap_unallocated_columns_being_dealloced)
        /*0014*/ 	.word	0x00000000


	//----- nvinfo : EIATTR_FRAME_SIZE
	.align		4
.L_8:
        /*0018*/ 	.byte	0x04, 0x11
        /*001a*/ 	.short	(.L_10 - .L_9)
	.align		4
.L_9:
        /*001c*/ 	.word	index@($__internal_1_$__cuda_sm10x_tcgen05_guardrail_trap_phase_invalid_during_alloc)
        /*0020*/ 	.word	0x00000000


	//----- nvinfo : EIATTR_FRAME_SIZE
	.align		4
.L_10:
        /*0024*/ 	.byte	0x04, 0x11
        /*0026*/ 	.short	(.L_12 - .L_11)
	.align		4
.L_11:
        /*0028*/ 	.word	index@($__internal_0_$__cuda_sm10x_tcgen05_guardrail_trap_col_being_dealloced_not_returned_by_alloc)
        /*002c*/ 	.word	0x00000000


	//----- nvinfo : EIATTR_FRAME_SIZE
	.align		4
.L_12:
        /*0030*/ 	.byte	0x04, 0x11
        /*0032*/ 	.short	(.L_14 - .L_13)
	.align		4
.L_13:
        /*0034*/ 	.word	index@(kernel_cutlass_kernel_cudnngemm_amaxdense_blockscaled_gemm_persistent_amaxSm100BlockScaledPersistentDenseGemmKernel_object_at__TiledMMA_ThrLayoutVMNK21111000_PermutationMNK____MMAAtom_Thr_0)
        /*0038*/ 	.word	0x00000000


	//----- nvinfo : EIATTR_MIN_STACK_SIZE
	.align		4
.L_14:
        /*003c*/ 	.byte	0x04, 0x12
        /*003e*/ 	.short	(.L_16 - .L_15)
	.align		4
.L_15:
        /*0040*/ 	.word	index@(kernel_cutlass_kernel_cudnngemm_amaxdense_blockscaled_gemm_persistent_amaxSm100BlockScaledPersistentDenseGemmKernel_object_at__TiledMMA_ThrLayoutVMNK21111000_PermutationMNK____MMAAtom_Thr_0)
        /*0044*/ 	.word	0x00000000
.L_16:


//--------------------- .nv.info.kernel_cutlass_kernel_cudnngemm_amaxdense_blockscaled_gemm_persistent_amaxSm100BlockScaledPersistentDenseGemmKernel_object_at__TiledMMA_ThrLayoutVMNK21111000_PermutationMNK____MMAAtom_Thr_0 --------------------------
	.section	.nv.info.kernel_cutlass_kernel_cudnngemm_amaxdense_blockscaled_gemm_persistent_amaxSm100BlockScaledPersistentDenseGemmKernel_object_at__TiledMMA_ThrLayoutVMNK21111000_PermutationMNK____MMAAtom_Thr_0,"",@"SHT_CUDA_INFO"
	.sectionflags	@""
	.align	4


	//----- nvinfo : EIATTR_CUDA_API_VERSION
	.align		4
        /*0000*/ 	.byte	0x04, 0x37
        /*0002*/ 	.short	(.L_18 - .L_17)
.L_17:
        /*0004*/ 	.word	0x00000081


	//----- nvinfo : EIATTR_KPARAM_INFO
	.align		4
.L_18:
        /*0008*/ 	.byte	0x04, 0x17
        /*000a*/ 	.short	(.L_20 - .L_19)
.L_19:
        /*000c*/ 	.word	0x00000000
        /*0010*/ 	.short	0x000a
        /*0012*/ 	.short	0x02e0
        /*0014*/ 	.byte	0x00, 0xf0, 0x31, 0x00


	//----- nvinfo : EIATTR_KPARAM_INFO
	.align		4
.L_20:
        /*0018*/ 	.byte	0x04, 0x17
        /*001a*/ 	.short	(.L_22 - .L_21)
.L_21:
        /*001c*/ 	.word	0x00000000
        /*0020*/ 	.short	0x0009
        /*0022*/ 	.short	0x02d4
        /*0024*/ 	.byte	0x00, 0xf0, 0x31, 0x00


	//----- nvinfo : EIATTR_KPARAM_INFO
	.align		4
.L_22:
        /*0028*/ 	.byte	0x04, 0x17
        /*002a*/ 	.short	(.L_24 - .L_23)
.L_23:
        /*002c*/ 	.word	0x00000000
        /*0030*/ 	.short	0x0008
        /*0032*/ 	.short	0x02c8
        /*0034*/ 	.byte	0x00, 0xf0, 0x31, 0x00


	//----- nvinfo : EIATTR_KPARAM_INFO
	.align		4
.L_24:
        /*0038*/ 	.byte	0x04, 0x17
        /*003a*/ 	.short	(.L_26 - .L_25)
.L_25:
        /*003c*/ 	.word	0x00000000
        /*0040*/ 	.short	0x0007
        /*0042*/ 	.short	0x02c0
        /*0044*/ 	.byte	0x00, 0xf0, 0x21, 0x00


	//----- nvinfo : EIATTR_KPARAM_INFO
	.align		4
.L_26:
        /*0048*/ 	.byte	0x04, 0x17
        /*004a*/ 	.short	(.L_28 - .L_27)
.L_27:
        /*004c*/ 	.word	0x00000000
        /*0050*/ 	.short	0x0006
        /*0052*/ 	.short	0x0240
        /*0054*/ 	.byte	0x00, 0xf0, 0x01, 0x02


	//----- nvinfo : EIATTR_KPARAM_INFO
	.align		4
.L_28:
        /*0058*/ 	.byte	0x04, 0x17
        /*005a*/ 	.short	(.L_30 - .L_29)
.L_29:
        /*005c*/ 	.word	0x00000000
        /*0060*/ 	.short	0x0005
        /*0062*/ 	.short	0x01c0
        /*0064*/ 	.byte	0x00, 0xf0, 0x01, 0x02


	//----- nvinfo : EIATTR_KPARAM_INFO
	.align		4
.L_30:
        /*0068*/ 	.byte	0x04, 0x17
        /*006a*/ 	.short	(.L_32 - .L_31)
.L_31:
        /*006c*/ 	.word	0x00000000
        /*0070*/ 	.short	0x0004
        /*0072*/ 	.short	0x0140
        /*0074*/ 	.byte	0x00, 0xf0, 0x01, 0x02


	//----- nvinfo : EIATTR_KPARAM_INFO
	.align		4
.L_32:
        /*0078*/ 	.byte	0x04, 0x17
        /*007a*/ 	.short	(.L_34 - .L_33)
.L_33:
        /*007c*/ 	.word	0x00000000
        /*0080*/ 	.short	0x0003
        /*0082*/ 	.short	0x00c0
        /*0084*/ 	.byte	0x00, 0xf0, 0x01, 0x02


	//----- nvinfo : EIATTR_KPARAM_INFO
	.align		4
.L_34:
        /*0088*/ 	.byte	0x04, 0x17
        /*008a*/ 	.short	(.L_36 - .L_35)
.L_35:
        /*008c*/ 	.word	0x00000000
        /*0090*/ 	.short	0x0002
        /*0092*/ 	.short	0x0040
        /*0094*/ 	.byte	0x00, 0xf0, 0x01, 0x02


	//----- nvinfo : EIATTR_KPARAM_INFO
	.align		4
.L_36:
        /*0098*/ 	.byte	0x04, 0x17
        /*009a*/ 	.short	(.L_38 - .L_37)
.L_37:
        /*009c*/ 	.word	0x00000000
        /*00a0*/ 	.short	0x0001
        /*00a2*/ 	.short	0x000c
        /*00a4*/ 	.byte	0x00, 0xf0, 0x31, 0x00


	//----- nvinfo : EIATTR_KPARAM_INFO
	.align		4
.L_38:
        /*00a8*/ 	.byte	0x04, 0x17
        /*00aa*/ 	.short	(.L_40 - .L_39)
.L_39:
        /*00ac*/ 	.word	0x00000000
        /*00b0*/ 	.short	0x0000
        /*00b2*/ 	.short	0x0000
        /*00b4*/ 	.byte	0x00, 0xf0, 0x31, 0x00


	//----- nvinfo : EIATTR_AT_ENTRY_FRAGMENTS
	.align		4
.L_40:
        /*00b8*/ 	.byte	0x04, 0x4f
        /*00ba*/ 	.short	(.L_42 - .L_41)


	//   ....[0]....
.L_41:
        /*00bc*/ 	.word	0x00000004


	//   ....[1]....
        /*00c0*/ 	.word	0x00000005


	//----- nvinfo : EIATTR_RESERVED_SMEM_USED
	.align		4
.L_42:
        /*00c4*/ 	.byte	0x01, 0x41
	.zero		2


	//----- nvinfo : EIATTR_SPARSE_MMA_MASK
	.align		4
        /*00c8*/ 	.byte	0x03, 0x50
        /*00ca*/ 	.short	0x0000


	//----- nvinfo : EIATTR_TCGEN05_2CTA_USED
	.align		4
        /*00cc*/ 	.byte	0x01, 0x52
	.zero		2


	//----- nvinfo : EIATTR_MAXREG_COUNT
	.align		4
        /*00d0*/ 	.byte	0x03, 0x1b
        /*00d2*/ 	.short	0x00ff


	//----- nvinfo : EIATTR_NUM_BARRIERS
	.align		4
        /*00d4*/ 	.byte	0x02, 0x4c
        /*00d6*/ 	.byte	0x04
	.zero		1


	//----- nvinfo : EIATTR_INT_WARP_WIDE_INSTR_OFFSETS
	.align		4
        /*00d8*/ 	.byte	0x04, 0x31
        /*00da*/ 	.short	(.L_44 - .L_43)


	//   ....[0]....
.L_43:
        /*00dc*/ 	.word	0x00003470


	//   ....[1]....
        /*00e0*/ 	.word	0x000034a0


	//----- nvinfo : EIATTR_COOP_GROUP_MASK_REGIDS
	.align		4
.L_44:
        /*00e4*/ 	.byte	0x04, 0x29
        /*00e6*/ 	.short	(.L_46 - .L_45)


	//   ....[0]....
.L_45:
        /*00e8*/ 	.word	0xffffffff


	//   ....[1]....
        /*00ec*/ 	.word	0xffffffff


	//   ....[2]....
        /*00f0*/ 	.word	0xffffffff


	//   ....[3]....
        /*00f4*/ 	.word	0xffffffff


	//   ....[4]....
        /*00f8*/ 	.word	0xffffffff


	//   ....[5]....
        /*00fc*/ 	.word	0xffffffff


	//   ....[6]....
        /*0100*/ 	.word	0xffffffff


	//   ....[7]....
        /*0104*/ 	.word	0xffffffff


	//----- nvinfo : EIATTR_COOP_GROUP_INSTR_OFFSETS
	.align		4
.L_46:
        /*0108*/ 	.byte	0x04, 0x28
        /*010a*/ 	.short	(.L_48 - .L_47)


	//   ....[0]....
.L_47:
        /*010c*/ 	.word	0x000003e0


	//   ....[1]....
        /*0110*/ 	.word	0x00000550


	//   ....[2]....
        /*0114*/ 	.word	0x000006a0


	//   ....[3]....
        /*0118*/ 	.word	0x00001e40


	//   ....[4]....
        /*011c*/ 	.word	0x00002450


	//   ....[5]....
        /*0120*/ 	.word	0x00002f20


	//   ....[6]....
        /*0124*/ 	.word	0x000032f0


	//   ....[7]....
        /*0128*/ 	.word	0x00003550


	//----- nvinfo : EIATTR_VRC_CTA_INIT_COUNT
	.align		4
.L_48:
        /*012c*/ 	.byte	0x02, 0x4a
        /*012e*/ 	.byte	0x80
	.zero		1


	//----- nvinfo : EIATTR_MBARRIER_INSTR_OFFSETS
	.align		4
        /*0130*/ 	.byte	0x04, 0x39
        /*0132*/ 	.short	(.L_50 - .L_49)


	//   ....[0]....
.L_49:
        /*0134*/ 	.word	0x000002d0
        /*0138*/ 	.word	0x000000ff
        /*013c*/ 	.word	0x00000000
        /*0140*/ 	.short	0x0100
        /*0142*/ 	.byte	0x05
	.zero		1


	//   ....[1]....
        /*0144*/ 	.word	0x000002e0
        /*0148*/ 	.word	0x000000ff
        /*014c*/ 	.word	0x00000008
        /*0150*/ 	.short	0x0100
        /*0152*/ 	.byte	0x05
	.zero		1


	//   ....[2]....
        /*0154*/ 	.word	0x000002f0
        /*0158*/ 	.word	0x000000ff
        /*015c*/ 	.word	0x00000010
        /*0160*/ 	.short	0x0100
        /*0162*/ 	.byte	0x05
	.zero		1


	//   ....[3]....
        /*0164*/ 	.word	0x00000300
        /*0168*/ 	.word	0x000000ff
        /*016c*/ 	.word	0x00000018
        /*0170*/ 	.short	0x0100
        /*0172*/ 	.byte	0x05
	.zero		1


	//   ....[4]....
        /*0174*/ 	.word	0x00000310
        /*0178*/ 	.word	0x000000ff
        /*017c*/ 	.word	0x00000020
        /*0180*/ 	.short	0x0100
        /*0182*/ 	.byte	0x05
	.zero		1


	//   ....[5]....
        /*0184*/ 	.word	0x00000320
        /*0188*/ 	.word	0x000000ff
        /*018c*/ 	.word	0x00000028
        /*0190*/ 	.short	0x0100
        /*0192*/ 	.byte	0x05
	.zero		1


	//   ....[6]....
        /*0194*/ 	.word	0x00000330
        /*0198*/ 	.word	0x000000ff
        /*019c*/ 	.word	0x00000030
        /*01a0*/ 	.short	0x0100
        /*01a2*/ 	.byte	0x05
	.zero		1


	//   ....[7]....
        /*01a4*/ 	.word	0x00000340
        /*01a8*/ 	.word	0x000000ff
        /*01ac*/ 	.word	0x00000038
        /*01b0*/ 	.short	0x0100
        /*01b2*/ 	.byte	0x05
	.zero		1


	//   ....[8]....
        /*01b4*/ 	.word	0x00000350
        /*01b8*/ 	.word	0x000000ff
        /*01bc*/ 	.word	0x00000040
        /*01c0*/ 	.short	0x0100
        /*01c2*/ 	.byte	0x05
	.zero		1


	//   ....[9]....
        /*01c4*/ 	.word	0x00000360
        /*01c8*/ 	.word	0x000000ff
        /*01cc*/ 	.word	0x00000048
        /*01d0*/ 	.short	0x0100
        /*01d2*/ 	.byte	0x05
	.zero		1


	//   ....[10]....
        /*01d4*/ 	.word	0x00000370
        /*01d8*/ 	.word	0x000000ff
        /*01dc*/ 	.word	0x00000050
        /*01e0*/ 	.short	0x0100
        /*01e2*/ 	.byte	0x05
	.zero		1


	//   ....[11]....
        /*01e4*/ 	.word	0x00000380
        /*01e8*/ 	.word	0x000000ff
        /*01ec*/ 	.word	0x00000058
        /*01f0*/ 	.short	0x0100
        /*01f2*/ 	.byte	0x05
	.zero		1


	//   ....[12]....
        /*01f4*/ 	.word	0x000004f0
        /*01f8*/ 	.word	0x000000ff
        /*01fc*/ 	.word	0x00000060
        /*0200*/ 	.short	0x0100
        /*0202*/ 	.byte	0x06
	.zero		1


	//   ....[13]....
        /*0204*/ 	.word	0x00000500
        /*0208*/ 	.word	0x000000ff
        /*020c*/ 	.word	0x00000068
        /*0210*/ 	.short	0x0100
        /*0212*/ 	.byte	0x06
	.zero		1


	//   ....[14]....
        /*0214*/ 	.word	0x00000640
        /*0218*/ 	.word	0x000000ff
        /*021c*/ 	.word	0x00000070
        /*0220*/ 	.short	0x0100
        /*0222*/ 	.byte	0x05
	.zero		1


	//   ....[15]....
        /*0224*/ 	.word	0x00000ab0
        /*0228*/ 	.word	0x000000ff
        /*022c*/ 	.word	0x00000030
        /*0230*/ 	.short	0x010a
        /*0232*/ 	.byte	0x06
	.zero		1


	//   ....[16]....
        /*0234*/ 	.word	0x00000c60
        /*0238*/ 	.word	0x000000ff
        /*023c*/ 	.word	0x00000030
        /*0240*/ 	.short	0x010a
        /*0242*/ 	.byte	0x19
	.zero		1


	//   ....[17]....
        /*0244*/ 	.word	0x00000ef0
        /*0248*/ 	.word	0x000000ff
        /*024c*/ 	.word	0x00000030
        /*0250*/ 	.short	0x010a
        /*0252*/ 	.byte	0x22
	.zero		1


	//   ....[18]....
        /*0254*/ 	.word	0x00001280
        /*0258*/ 	.word	0x000000ff
        /*025c*/ 	.word	0x00000030
        /*0260*/ 	.short	0x010a
        /*0262*/ 	.byte	0x04
	.zero		1


	//   ....[19]....
        /*0264*/ 	.word	0x00001870
        /*0268*/ 	.word	0x000000ff
        /*026c*/ 	.word	0x00000000
        /*0270*/ 	.short	0x010a
        /*0272*/ 	.byte	0x18
	.zero		1


	//   ....[20]....
        /*0274*/ 	.word	0x00001880
        /*0278*/ 	.word	0x000000ff
        /*027c*/ 	.word	0x00000068
        /*0280*/ 	.short	0x010a
        /*0282*/ 	.byte	0x0c
	.zero		1


	//   ....[21]....
        /*0284*/ 	.word	0x00001ad0
        /*0288*/ 	.word	0x000000ff
        /*028c*/ 	.word	0x00000000
        /*0290*/ 	.short	0x010a
        /*0292*/ 	.byte	0x10
	.zero		1


	//   ....[22]....
        /*0294*/ 	.word	0x00001ce0
        /*0298*/ 	.word	0x000000ff
        /*029c*/ 	.word	0x00000000
        /*02a0*/ 	.short	0x010a
        /*02a2*/ 	.byte	0x18
	.zero		1


	//   ....[23]....
        /*02a4*/ 	.word	0x00001dd0
        /*02a8*/ 	.word	0x00000007
        /*02ac*/ 	.word	0x00000068
        /*02b0*/ 	.short	0x010a
        /*02b2*/ 	.byte	0xff
	.zero		1


	//   ....[24]....
        /*02b4*/ 	.word	0x000020c0
        /*02b8*/ 	.word	0x00000000
        /*02bc*/ 	.word	0x00000000
        /*02c0*/ 	.short	0x010a
        /*02c2*/ 	.byte	0xff
	.zero		1


	//   ....[25]....
        /*02c4*/ 	.word	0x000020e0
        /*02c8*/ 	.word	0x00000000
        /*02cc*/ 	.word	0x00000000
        /*02d0*/ 	.short	0x010a
        /*02d2*/ 	.byte	0xff
	.zero		1


	//   ....[26]....
        /*02d4*/ 	.word	0x000022c0
        /*02d8*/ 	.word	0x00000008
        /*02dc*/ 	.word	0x00000000
        /*02e0*/ 	.short	0x010a
        /*02e2*/ 	.byte	0xff
	.zero		1


	//   ....[27]....
        /*02e4*/ 	.word	0x000022e0
        /*02e8*/ 	.word	0x00000008
        /*02ec*/ 	.word	0x00000000
        /*02f0*/ 	.short	0x010a
        /*02f2*/ 	.byte	0xff
	.zero		1


	//   ....[28]....
        /*02f4*/ 	.word	0x000023d0
        /*02f8*/ 	.word	0x00000008
        /*02fc*/ 	.word	0x00000000
        /*0300*/ 	.short	0x0101
        /*0302*/ 	.byte	0xff
	.zero		1


	//   ....[29]....
        /*0304*/ 	.word	0x00002960
        /*0308*/ 	.word	0x00000004
        /*030c*/ 	.word	0x00000060
        /*0310*/ 	.short	0x010a
        /*0312*/ 	.byte	0xff
	.zero		1


	//   ....[30]....
        /*0314*/ 	.word	0x000030b0
        /*0318*/ 	.word	0x00000002
        /*031c*/ 	.word	0x00000000
        /*0320*/ 	.short	0x0101
        /*0322*/ 	.byte	0xff
	.zero		1


	//   ....[31]....
        /*0324*/ 	.word	0x000032c0
        /*0328*/ 	.word	0x00000005
        /*032c*/ 	.word	0x00000000
        /*0330*/ 	.short	0x0101
        /*0332*/ 	.byte	0xff
	.zero		1


	//   ....[32]....
        /*0334*/ 	.word	0x000032d0
        /*0338*/ 	.word	0x00000002
        /*033c*/ 	.word	0x00000070
        /*0340*/ 	.short	0x010a
        /*0342*/ 	.byte	0xff
	.zero		1


	//   ....[33]....
        /*0344*/ 	.word	0x000035b0
        /*0348*/ 	.word	0x00000000
        /*034c*/ 	.word	0x00000030
        /*0350*/ 	.short	0x010a
        /*0352*/ 	.byte	0xff
	.zero		1


	//   ....[34]....
        /*0354*/ 	.word	0x00003630
        /*0358*/ 	.word	0x00000000
        /*035c*/ 	.word	0x00000030
        /*0360*/ 	.short	0x010a
        /*0362*/ 	.byte	0xff
	.zero		1


	//   ....[35]....
        /*0364*/ 	.word	0x000036b0
        /*0368*/ 	.word	0x00000000
        /*036c*/ 	.word	0x00000068
        /*0370*/ 	.short	0x010a
        /*0372*/ 	.byte	0xff
	.zero		1


	//   ....[36]....
        /*0374*/ 	.word	0x00003730
        /*0378*/ 	.word	0x00000000
        /*037c*/ 	.word	0x00000000
        /*0380*/ 	.short	0x010a
        /*0382*/ 	.byte	0xff
	.zero		1


	//   ....[37]....
        /*0384*/ 	.word	0x00003790
        /*0388*/ 	.word	0x00000007
        /*038c*/ 	.word	0x00000068
        /*0390*/ 	.short	0x010a
        /*0392*/ 	.byte	0xff
	.zero		1


	//   ....[38]....
        /*0394*/ 	.word	0x000037f0
        /*0398*/ 	.word	0x00000000
        /*039c*/ 	.word	0x00000000
        /*03a0*/ 	.short	0x010a
        /*03a2*/ 	.byte	0xff
	.zero		1


	//   ....[39]....
        /*03a4*/ 	.word	0x00003850
        /*03a8*/ 	.word	0x00000008
        /*03ac*/ 	.word	0x00000000
        /*03b0*/ 	.short	0x010a
        /*03b2*/ 	.byte	0xff
	.zero		1


	//   ....[40]....
        /*03b4*/ 	.word	0x000038c0
        /*03b8*/ 	.word	0x00000004
        /*03bc*/ 	.word	0x00000060
        /*03c0*/ 	.short	0x010a
        /*03c2*/ 	.byte	0xff
	.zero		1


	//   ....[41]....
        /*03c4*/ 	.word	0x00003910
        /*03c8*/ 	.word	0x00000002
        /*03cc*/ 	.word	0x00000070
        /*03d0*/ 	.short	0x010a
        /*03d2*/ 	.byte	0xff
	.zero		1


	//----- nvinfo : EIATTR_NUM_MBARRIERS
	.align		4
.L_50:
        /*03d4*/ 	.byte	0x03, 0x38
        /*03d6*/ 	.short	0x000f


	//----- nvinfo : EIATTR_EXIT_INSTR_OFFSETS
	.align		4
        /*03d8*/ 	.byte	0x04, 0x1c
        /*03da*/ 	.short	(.L_52 - .L_51)


	//   ....[0]....
.L_51:
        /*03dc*/ 	.word	0x00001e00


	//   ....[1]....
        /*03e0*/ 	.word	0x00003570


	//----- nvinfo : EIATTR_REQNTID
	.align		4
.L_52:
        /*03e4*/ 	.byte	0x04, 0x10
        /*03e6*/ 	.short	(.L_54 - .L_53)
.L_53:
        /*03e8*/ 	.word	0x000000c0
        /*03ec*/ 	.word	0x00000001
        /*03f0*/ 	.word	0x00000001


	//----- nvinfo : EIATTR_CRS_STACK_SIZE
	.align		4
.L_54:
        /*03f4*/ 	.byte	0x04, 0x1e
        /*03f6*/ 	.short	(.L_56 - .L_55)
.L_55:
        /*03f8*/ 	.word	0x00000000


	//----- nvinfo : EIATTR_CBANK_PARAM_SIZE
	.align		4
.L_56:
        /*03fc*/ 	.byte	0x03, 0x19
        /*03fe*/ 	.short	0x02ec


	//----- nvinfo : EIATTR_PARAM_CBANK
	.align		4
        /*0400*/ 	.byte	0x04, 0x0a
        /*0402*/ 	.short	(.L_58 - .L_57)
	.align		4
.L_57:
        /*0404*/ 	.word	index@(.nv.constant0.kernel_cutlass_kernel_cudnngemm_amaxdense_blockscaled_gemm_persistent_amaxSm100BlockScaledPersistentDenseGemmKernel_object_at__TiledMMA_ThrLayoutVMNK21111000_PermutationMNK____MMAAtom_Thr_0)
        /*0408*/ 	.short	0x0380
        /*040a*/ 	.short	0x02ec


	//----- nvinfo : EIATTR_SW_WAR
	.align		4
.L_58:
        /*040c*/ 	.byte	0x04, 0x36
        /*040e*/ 	.short	(.L_60 - .L_59)
.L_59:
        /*0410*/ 	.word	0x00000008
.L_60:


//--------------------- .nv.compat                --------------------------
	.section	.nv.compat,"",@"SHT_CUDA_COMPAT_INFO"
	.align	4
        /*0000*/ 	.byte	0x02, 0x02, 0x02, 0x00, 0x02, 0x05, 0x05, 0x00, 0x02, 0x03, 0x01, 0x00, 0x02, 0x06, 0x01, 0x00


//--------------------- .nv.callgraph             --------------------------
	.section	.nv.callgraph,"",@"SHT_CUDA_CALLGRAPH"
	.align	4
	.sectionentsize	8
	.align		4
        /*0000*/ 	.word	0x00000000
	.align		4
        /*0004*/ 	.word	0xffffffff
	.align		4
        /*0008*/ 	.word	0x00000000
	.align		4
        /*000c*/ 	.word	0xfffffffe
	.align		4
        /*0010*/ 	.word	0x00000000
	.align		4
        /*0014*/ 	.word	0xfffffffd
	.align		4
        /*0018*/ 	.word	0x00000000
	.align		4
        /*001c*/ 	.word	0xfffffffc


//--------------------- .text.kernel_cutlass_kernel_cudnngemm_amaxdense_blockscaled_gemm_persistent_amaxSm100BlockScaledPersistentDenseGemmKernel_object_at__TiledMMA_ThrLayoutVMNK21111000_PermutationMNK____MMAAtom_Thr_0 --------------------------
	.section	.text.kernel_cutlass_kernel_cudnngemm_amaxdense_blockscaled_gemm_persistent_amaxSm100BlockScaledPersistentDenseGemmKernel_object_at__TiledMMA_ThrLayoutVMNK21111000_PermutationMNK____MMAAtom_Thr_0,"ax",@progbits
	.align	128
        .global         kernel_cutlass_kernel_cudnngemm_amaxdense_blockscaled_gemm_persistent_amaxSm100BlockScaledPersistentDenseGemmKernel_object_at__TiledMMA_ThrLayoutVMNK21111000_PermutationMNK____MMAAtom_Thr_0
        .type           kernel_cutlass_kernel_cudnngemm_amaxdense_blockscaled_gemm_persistent_amaxSm100BlockScaledPersistentDenseGemmKernel_object_at__TiledMMA_ThrLayoutVMNK21111000_PermutationMNK____MMAAtom_Thr_0,@function
        .size           kernel_cutlass_kernel_cudnngemm_amaxdense_blockscaled_gemm_persistent_amaxSm100BlockScaledPersistentDenseGemmKernel_object_at__TiledMMA_ThrLayoutVMNK21111000_PermutationMNK____MMAAtom_Thr_0,(.L_x_70 - kernel_cutlass_kernel_cudnngemm_amaxdense_blockscaled_gemm_persistent_amaxSm100BlockScaledPersistentDenseGemmKernel_object_at__TiledMMA_ThrLayoutVMNK21111000_PermutationMNK____MMAAtom_Thr_0)
        .other          kernel_cutlass_kernel_cudnngemm_amaxdense_blockscaled_gemm_persistent_amaxSm100BlockScaledPersistentDenseGemmKernel_object_at__TiledMMA_ThrLayoutVMNK21111000_PermutationMNK____MMAAtom_Thr_0,@"STO_CUDA_ENTRY STV_DEFAULT"
kernel_cutlass_kernel_cudnngemm_amaxdense_blockscaled_gemm_persistent_amaxSm100BlockScaledPersistentDenseGemmKernel_object_at__TiledMMA_ThrLayoutVMNK21111000_PermutationMNK____MMAAtom_Thr_0:
.text.kernel_cutlass_kernel_cudnngemm_amaxdense_blockscaled_gemm_persistent_amaxSm100BlockScaledPersistentDenseGemmKernel_object_at__TiledMMA_ThrLayoutVMNK21111000_PermutationMNK____MMAAtom_Thr_0:
[----:B------:R-:W1:Y:S01]  /*0000*/  LDC R1, c[0x0][0x37c] ;  /* 0x0000df00ff017b82 */ /* 0x000e620000000800 */
[----:B------:R-:W2:Y:S07]  /*0010*/  S2R R4, SR_TID.X ;  /* 0x0000000000047919 */ /* 0x000eae0000002100 */
[----:B------:R-:W3:Y:S01]  /*0020*/  S2UR UR12, SR_CgaCtaId ;  /* 0x00000000000c79c3 */ /* 0x000ee20000008800 */
[----:B------:R-:W4:Y:S01]  /*0030*/  LDCU.U8 UR7, c[0x0][0x382] ;  /* 0x00007040ff0777ac */ /* 0x000f220008000000 */
[----:B------:R-:W5:Y:S06]  /*0040*/  LDCU.U8 UR6, c[0x0][0x381] ;  /* 0x00007020ff0677ac */ /* 0x000f6c0008000000 */
[----:B------:R-:W2:Y:S01]  /*0050*/  S2UR UR31, SR_CTAID.X ;  /* 0x00000000001f79c3 */ /* 0x000ea20000002500 */
[----:B------:R-:W2:Y:S01]  /*0060*/  LDCU UR5, c[0x0][0x36c] ;  /* 0x00006d80ff0577ac */ /* 0x000ea20008000800 */
[----:B----4-:R-:W-:-:S02]  /*0070*/  ULOP3.LUT UR7, UR7, 0x1, URZ, 0xc0, !UPT ;  /* 0x0000000107077892 */ /* 0x010fc4000f8ec0ff */
[----:B-----5:R-:W-:Y:S02]  /*0080*/  ULOP3.LUT UR6, UR6, 0x1, URZ, 0xc0, !UPT ;  /* 0x0000000106067892 */ /* 0x020fe4000f8ec0ff */
[----:B---3--:R-:W-:Y:S02]  /*0090*/  ULEA.HI UR30, UR12, UR12, URZ, 0x1 ;  /* 0x0000000c0c1e7291 */ /* 0x008fe4000f8f08ff */
[----:B--2---:R-:W-:Y:S02]  /*00a0*/  UISETP.EQ.U32.AND UP3, UPT, UR5, 0x1, UPT ;  /* 0x000000010500788c */ /* 0x004fe4000bf62070 */
[----:B------:R-:W-:Y:S01]  /*00b0*/  UISETP.NE.U32.AND UP6, UPT, UR7, 0x1, UPT ;  /* 0x000000010700788c */ /* 0x000fe2000bfc5070 */
[----:B------:R-:W-:Y:S01]  /*00c0*/  SHF.R.U32.HI R5, RZ, 0x5, R4 ;  /* 0x00000005ff057819 */ /* 0x000fe20000011604 */
[----:B------:R-:W-:Y:S02]  /*00d0*/  ULOP3.LUT UR31, UR31, 0x1, URZ, 0xc0, !UPT ;  /* 0x000000011f1f7892 */ /* 0x000fe4000f8ec0ff */
[----:B------:R-:W-:Y:S01]  /*00e0*/  UISETP.NE.U32.AND UP5, UPT, UR6, 0x1, UPT ;  /* 0x000000010600788c */ /* 0x000fe2000bfa5070 */
[C---:B------:R-:W-:Y:S01]  /*00f0*/  R2UR UR4, R5.reuse ;  /* 0x00000000050472ca */ /* 0x040fe200000e0000 */
[----:B------:R-:W-:Y:S01]  /*0100*/  ULOP3.LUT UR29, UR30, 0xfffffffe, URZ, 0xc0, !UPT ;  /* 0xfffffffe1e1d7892 */ /* 0x000fe2000f8ec0ff */
[----:B------:R-:W-:-:S11]  /*0110*/  ISETP.NE.AND P0, PT, R5, 0x5, PT ;  /* 0x000000050500780c */ /* 0x000fd60003f05270 */
[----:B------:R-:W-:Y:S02]  /*0120*/  UISETP.NE.AND UP4, UPT, UR4, URZ, UPT ;  /* 0x000000ff0400728c */ /* 0x000fe4000bf85270 */
[----:B-1----:R-:W-:Y:S09]  /*0130*/  @P0 BRA `(.L_x_0) ;  /* 0x0000000000440947 */ /* 0x002ff20003800000 */
[----:B------:R-:W1:Y:S02]  /*0140*/  LDCU.64 UR4, c[0x0][0x348] ;  /* 0x00006900ff0477ac */ /* 0x000e640008000a00 */
[----:B-1----:R-:W-:Y:S02]  /*0150*/  UIADD3 UR14, UP1, UPT, UR4, 0x40, URZ ;  /* 0x00000040040e7890 */ /* 0x002fe4000ff3e0ff */
[----:B------:R-:W-:Y:S02]  /*0160*/  UIADD3 UR10, UP0, UPT, UR4, 0xc0, URZ ;  /* 0x000000c0040a7890 */ /* 0x000fe4000ff1e0ff */
[----:B------:R-:W-:Y:S02]  /*0170*/  UIADD3 UR8, UP2, UPT, UR4, 0x140, URZ ;  /* 0x0000014004087890 */ /* 0x000fe4000ff5e0ff */
[----:B------:R-:W-:Y:S02]  /*0180*/  UIADD3.X UR15, UPT, UPT, URZ, UR5, URZ, UP1, !UPT ;  /* 0x00000005ff0f7290 */ /* 0x000fe40008ffe4ff */
[----:B------:R-:W-:-:S02]  /*0190*/  UIADD3 UR6, UP1, UPT, UR4, 0x1c0, URZ ;  /* 0x000001c004067890 */ /* 0x000fc4000ff3e0ff */
[----:B------:R-:W-:Y:S02]  /*01a0*/  UIADD3.X UR11, UPT, UPT, URZ, UR5, URZ, UP0, !UPT ;  /* 0x00000005ff0b7290 */ /* 0x000fe400087fe4ff */
[----:B------:R-:W-:Y:S02]  /*01b0*/  UIADD3 UR4, UP0, UPT, UR4, 0x240, URZ ;  /* 0x0000024004047890 */ /* 0x000fe4000ff1e0ff */
[----:B------:R-:W-:Y:S01]  /*01c0*/  UIADD3.X UR9, UPT, UPT, URZ, UR5, URZ, UP2, !UPT ;  /* 0x00000005ff097290 */ /* 0x000fe200097fe4ff */
[----:B------:R1:W-:Y:S01]  /*01d0*/  UTMACCTL.PF [UR14] ;  /* 0x000000000e0079b9 */ /* 0x0003e20008040000 */
[----:B------:R-:W-:-:S03]  /*01e0*/  UIADD3.X UR7, UPT, UPT, URZ, UR5, URZ, UP1, !UPT ;  /* 0x00000005ff077290 */ /* 0x000fc60008ffe4ff */
[----:B------:R1:W-:Y:S01]  /*01f0*/  UTMACCTL.PF [UR10] ;  /* 0x000000000a0079b9 */ /* 0x0003e20008040000 */
[----:B------:R-:W-:-:S03]  /*0200*/  UIADD3.X UR5, UPT, UPT, URZ, UR5, URZ, UP0, !UPT ;  /* 0x00000005ff057290 */ /* 0x000fc600087fe4ff */
[----:B------:R1:W-:Y:S02]  /*0210*/  UTMACCTL.PF [UR8] ;  /* 0x00000000080079b9 */ /* 0x0003e40008040000 */
[----:B------:R1:W-:Y:S04]  /*0220*/  UTMACCTL.PF [UR6] ;  /* 0x00000000060079b9 */ /* 0x0003e80008040000 */
[----:B------:R1:W-:Y:S02]  /*0230*/  UTMACCTL.PF [UR4] ;  /* 0x00000000040079b9 */ /* 0x0003e40008040000 */
[----:B-1----:R-:W-:Y:S01]  /*0240*/  NOP ;  /* 0x0000000000007918 */ /* 0x002fe20000000000 */
.L_x_0:
[----:B------:R-:W-:Y:S05]  /*0250*/  BRA.U UP4, `(.L_x_1) ;  /* 0x0000000104507547 */ /* 0x000fea000b800000 */
[----:B------:R-:W-:Y:S01]  /*0260*/  UMOV UR5, 0x400 ;  /* 0x0000040000057882 */ /* 0x000fe20000000000 */
[----:B------:R-:W-:Y:S01]  /*0270*/  UMOV UR4, 0x1 ;  /* 0x0000000100047882 */ /* 0x000fe20000000000 */
[----:B------:R-:W-:Y:S02]  /*0280*/  ULEA UR5, UR12, UR5, 0x18 ;  /* 0x000000050c057291 */ /* 0x000fe4000f8ec0ff */
[----:B------:R-:W-:-:S04]  /*0290*/  UIADD3 UR6, UPT, UPT, -UR4, 0x100000, URZ ;  /* 0x0010000004067890 */ /* 0x000fc8000fffe1ff */
[----:B------:R-:W-:Y:S02]  /*02a0*/  USHF.L.U32 UR7, UR6, 0xb, URZ ;  /* 0x0000000b06077899 */ /* 0x000fe400080006ff */
[----:B------:R-:W-:Y:S01]  /*02b0*/  USHF.L.U32 UR6, UR6, 0x1, URZ ;  /* 0x0000000106067899 */ /* 0x000fe200080006ff */
[----:B------:R-:W1:Y:S11]  /*02c0*/  FENCE.VIEW.ASYNC.S ;  /* 0x00000000000073c6 */ /* 0x000e760000000000 */
[----:B-1----:R1:W2:Y:S01]  /*02d0*/  SYNCS.EXCH.64 URZ, [UR5], UR6 ;  /* 0x0000000605ff75b2 */ /* 0x0022a20008000100 */
[----:B------:R1:W3:Y:S01]  /*02e0*/  SYNCS.EXCH.64 URZ, [UR5+0x8], UR6 ;  /* 0x0000080605ff75b2 */ /* 0x0002e20008000100 */
[----:B------:R1:W4:Y:S01]  /*02f0*/  SYNCS.EXCH.64 URZ, [UR5+0x10], UR6 ;  /* 0x0000100605ff75b2 */ /* 0x0003220008000100 */
[----:B------:R1:W5:Y:S01]  /*0300*/  SYNCS.EXCH.64 URZ, [UR5+0x18], UR6 ;  /* 0x0000180605ff75b2 */ /* 0x0003620008000100 */
[----:B------:R1:W1:Y:S01]  /*0310*/  SYNCS.EXCH.64 URZ, [UR5+0x20], UR6 ;  /* 0x0000200605ff75b2 */ /* 0x0002620008000100 */
[----:B------:R1:W1:Y:S01]  /*0320*/  SYNCS.EXCH.64 URZ, [UR5+0x28], UR6 ;  /* 0x0000280605ff75b2 */ /* 0x0002620008000100 */
[----:B------:R1:W1:Y:S01]  /*0330*/  SYNCS.EXCH.64 URZ, [UR5+0x30], UR6 ;  /* 0x0000300605ff75b2 */ /* 0x0002620008000100 */
[----:B------:R1:W1:Y:S01]  /*0340*/  SYNCS.EXCH.64 URZ, [UR5+0x38], UR6 ;  /* 0x0000380605ff75b2 */ /* 0x0002620008000100 */
[----:B------:R1:W1:Y:S01]  /*0350*/  SYNCS.EXCH.64 URZ, [UR5+0x40], UR6 ;  /* 0x0000400605ff75b2 */ /* 0x0002620008000100 */
[----:B------:R1:W1:Y:S01]  /*0360*/  SYNCS.EXCH.64 URZ, [UR5+0x48], UR6 ;  /* 0x0000480605ff75b2 */ /* 0x0002620008000100 */
[----:B------:R1:W1:Y:S01]  /*0370*/  SYNCS.EXCH.64 URZ, [UR5+0x50], UR6 ;  /* 0x0000500605ff75b2 */ /* 0x0002620008000100 */
[----:B------:R1:W1:Y:S01]  /*0380*/  SYNCS.EXCH.64 URZ, [UR5+0x58], UR6 ;  /* 0x0000580605ff75b2 */ /* 0x0002620008000100 */
[----:B------:R-:W-:Y:S01]  /*0390*/  NOP ;  /* 0x0000000000007918 */ /* 0x000fe20000000000 */
.L_x_1:
[----:B------:R-:W-:Y:S01]  /*03a0*/  NOP ;  /* 0x0000000000007918 */ /* 0x000fe20000000000 */
[----:B------:R-:W-:Y:S05]  /*03b0*/  BRA.U !UP3, `(.L_x_2) ;  /* 0x000000010b087547 */ /* 0x000fea000b800000 */
[----:B-12345:R-:W-:Y:S01]  /*03c0*/  UCGABAR_ARV ;  /* 0x00000000000079c7 */ /* 0x03efe20008000000 */
[----:B------:R-:W-:Y:S05]  /*03d0*/  BRA `(.L_x_3) ;  /* 0x0000000000047947 */ /* 0x000fea0003800000 */
.L_x_2:
[----:B-12345:R-:W-:Y:S01]  /*03e0*/  NOP ;  /* 0x0000000000007918 */ /* 0x03efe20000000000 */
.L_x_3:
[----:B------:R-:W-:Y:S05]  /*03f0*/  BRA.U !UP3, `(.L_x_4) ;  /* 0x000000010b0c7547 */ /* 0x000fea000b800000 */
[----:B------:R-:W-:Y:S01]  /*0400*/  UCGABAR_WAIT ;  /* 0x0000000000007dc7 */ /* 0x000fe20008000000 */
[----:B------:R-:W-:Y:S01]  /*0410*/  CCTL.IVALL ;  /* 0x00000000ff00798f */ /* 0x000fe20002000000 */
[----:B------:R-:W-:Y:S05]  /*0420*/  BRA `(.L_x_5) ;  /* 0x0000000000047947 */ /* 0x000fea0003800000 */
.L_x_4:
[----:B------:R-:W-:Y:S06]  /*0430*/  BAR.SYNC.DEFER_BLOCKING 0x0 ;  /* 0x0000000000007b1d */ /* 0x000fec0000010000 */
.L_x_5:
[----:B------:R-:W-:Y:S01]  /*0440*/  @!UP4 UMOV UR6, 0x400 ;  /* 0x000004000006c882 */ /* 0x000fe20000000000 */
[----:B------:R-:W-:Y:S01]  /*0450*/  UMOV UR5, 0x1 ;  /* 0x0000000100057882 */ /* 0x000fe20000000000 */
[----:B------:R-:W-:Y:S01]  /*0460*/  UMOV UR4, 0x8 ;  /* 0x0000000800047882 */ /* 0x000fe20000000000 */
[----:B------:R-:W-:Y:S02]  /*0470*/  @!UP4 ULEA UR6, UR12, UR6, 0x18 ;  /* 0x000000060c06c291 */ /* 0x000fe4000f8ec0ff */
[----:B------:R-:W-:-:S04]  /*0480*/  @!UP4 UIADD3 UR8, UPT, UPT, -UR5, 0x100000, URZ ;  /* 0x001000000508c890 */ /* 0x000fc8000fffe1ff */
[----:B------:R-:W-:Y:S02]  /*0490*/  @!UP4 USHF.L.U32 UR9, UR8, 0xb, URZ ;  /* 0x0000000b0809c899 */ /* 0x000fe400080006ff */
[----:B------:R-:W-:Y:S02]  /*04a0*/  @!UP4 USHF.L.U32 UR8, UR8, 0x1, URZ ;  /* 0x000000010808c899 */ /* 0x000fe400080006ff */
[----:B------:R-:W-:-:S04]  /*04b0*/  @!UP4 UIADD3 UR4, UPT, UPT, -UR4, 0x100000, URZ ;  /* 0x001000000404c890 */ /* 0x000fc8000fffe1ff */
[----:B------:R-:W-:Y:S02]  /*04c0*/  @!UP4 USHF.L.U32 UR5, UR4, 0xb, URZ ;  /* 0x0000000b0405c899 */ /* 0x000fe400080006ff */
[----:B------:R-:W-:Y:S01]  /*04d0*/  @!UP4 USHF.L.U32 UR4, UR4, 0x1, URZ ;  /* 0x000000010404c899 */ /* 0x000fe200080006ff */
[----:B------:R-:W1:Y:S03]  /*04e0*/  FENCE.VIEW.ASYNC.S ;  /* 0x00000000000073c6 */ /* 0x000e660000000000 */
[----:B-1----:R1:W2:Y:S08]  /*04f0*/  @!UP4 SYNCS.EXCH.64 URZ, [UR6+0x60], UR8 ;  /* 0x0000600806ffc5b2 */ /* 0x0022b00008000100 */
[----:B------:R1:W3:Y:S01]  /*0500*/  @!UP4 SYNCS.EXCH.64 URZ, [UR6+0x68], UR4 ;  /* 0x0000680406ffc5b2 */ /* 0x0002e20008000100 */
[----:B------:R-:W-:Y:S01]  /*0510*/  NOP ;  /* 0x0000000000007918 */ /* 0x000fe20000000000 */
[----:B------:R-:W-:Y:S05]  /*0520*/  BRA.U !UP3, `(.L_x_6) ;  /* 0x000000010b087547 */ /* 0x000fea000b800000 */
[----:B--23--:R-:W-:Y:S01]  /*0530*/  UCGABAR_ARV ;  /* 0x00000000000079c7 */ /* 0x00cfe20008000000 */
[----:B------:R-:W-:Y:S05]  /*0540*/  BRA `(.L_x_7) ;  /* 0x0000000000047947 */ /* 0x000fea0003800000 */
.L_x_6:
[----:B--23--:R-:W-:Y:S01]  /*0550*/  NOP ;  /* 0x0000000000007918 */ /* 0x00cfe20000000000 */
.L_x_7:
[----:B------:R-:W-:Y:S05]  /*0560*/  BRA.U !UP3, `(.L_x_8) ;  /* 0x000000010b0c7547 */ /* 0x000fea000b800000 */
[----:B------:R-:W-:Y:S01]  /*0570*/  UCGABAR_WAIT ;  /* 0x0000000000007dc7 */ /* 0x000fe20008000000 */
[----:B------:R-:W-:Y:S01]  /*0580*/  CCTL.IVALL ;  /* 0x00000000ff00798f */ /* 0x000fe20002000000 */
[----:B------:R-:W-:Y:S05]  /*0590*/  BRA `(.L_x_9) ;  /* 0x0000000000047947 */ /* 0x000fea0003800000 */
.L_x_8:
[----:B------:R-:W-:Y:S06]  /*05a0*/  BAR.SYNC.DEFER_BLOCKING 0x0 ;  /* 0x0000000000007b1d */ /* 0x000fec0000010000 */
.L_x_9:
[----:B------:R-:W-:Y:S05]  /*05b0*/  @P0 BRA `(.L_x_10) ;  /* 0x0000000000280947 */ /* 0x000fea0003800000 */
[----:B-1----:R-:W-:Y:S01]  /*05c0*/  UMOV UR5, 0x400 ;  /* 0x0000040000057882 */ /* 0x002fe20000000000 */
[----:B------:R-:W-:Y:S01]  /*05d0*/  UMOV UR4, 0x20 ;  /* 0x0000002000047882 */ /* 0x000fe20000000000 */
[----:B------:R-:W-:Y:S02]  /*05e0*/  ULEA UR5, UR12, UR5, 0x18 ;  /* 0x000000050c057291 */ /* 0x000fe4000f8ec0ff */
[----:B------:R-:W-:-:S04]  /*05f0*/  UIADD3 UR6, UPT, UPT, -UR4, 0x100000, URZ ;  /* 0x0010000004067890 */ /* 0x000fc8000fffe1ff */
[----:B------:R-:W-:Y:S02]  /*0600*/  USHF.L.U32 UR7, UR6, 0xb, URZ ;  /* 0x0000000b06077899 */ /* 0x000fe400080006ff */
[----:B------:R-:W-:Y:S01]  /*0610*/  USHF.L.U32 UR6, UR6, 0x1, URZ ;  /* 0x0000000106067899 */ /* 0x000fe200080006ff */
[----:B------:R-:W-:Y:S01]  /*0620*/  ELECT P1, URZ, PT ;  /* 0x0000000000ff782f */ /* 0x000fe20003820000 */
[----:B------:R-:W1:Y:S10]  /*0630*/  FENCE.VIEW.ASYNC.S ;  /* 0x00000000000073c6 */ /* 0x000e740000000000 */
[----:B-1----:R2:W3:Y:S02]  /*0640*/  SYNCS.EXCH.64 URZ, [UR5+0x70], UR6 ;  /* 0x0000700605ff75b2 */ /* 0x0024e40008000100 */
[----:B--2---:R-:W-:Y:S01]  /*0650*/  NOP ;  /* 0x0000000000007918 */ /* 0x004fe20000000000 */
.L_x_10:
[----:B------:R-:W-:Y:S01]  /*0660*/  NOP ;  /* 0x0000000000007918 */ /* 0x000fe20000000000 */
[----:B------:R-:W-:Y:S05]  /*0670*/  BRA.U !UP3, `(.L_x_11) ;  /* 0x000000010b087547 */ /* 0x000fea000b800000 */
[----:B---3--:R-:W-:Y:S01]  /*0680*/  UCGABAR_ARV ;  /* 0x00000000000079c7 */ /* 0x008fe20008000000 */
[----:B------:R-:W-:Y:S05]  /*0690*/  BRA `(.L_x_12) ;  /* 0x0000000000047947 */ /* 0x000fea0003800000 */
.L_x_11:
[----:B---3--:R-:W-:Y:S01]  /*06a0*/  NOP ;  /* 0x0000000000007918 */ /* 0x008fe20000000000 */
.L_x_12:
[----:B------:R-:W-:Y:S05]  /*06b0*/  BRA.U !UP3, `(.L_x_13) ;  /* 0x000000010b0c7547 */ /* 0x000fea000b800000 */
[----:B------:R-:W-:Y:S01]  /*06c0*/  UCGABAR_WAIT ;  /* 0x0000000000007dc7 */ /* 0x000fe20008000000 */
[----:B------:R-:W-:Y:S01]  /*06d0*/  CCTL.IVALL ;  /* 0x00000000ff00798f */ /* 0x000fe20002000000 */
[----:B------:R-:W-:Y:S05]  /*06e0*/  BRA `(.L_x_14) ;  /* 0x0000000000047947 */ /* 0x000fea0003800000 */
.L_x_13:
[----:B------:R-:W-:Y:S06]  /*06f0*/  BAR.SYNC.DEFER_BLOCKING 0x0 ;  /* 0x0000000000007b1d */ /* 0x000fec0000010000 */
.L_x_14:
[----:B------:R-:W2:Y:S01]  /*0700*/  LDCU.U8 UR23, c[0x0][0x650] ;  /* 0x0000ca00ff1777ac */ /* 0x000ea20008000000 */
[----:B------:R-:W3:Y:S01]  /*0710*/  LDCU.U8 UR22, c[0x0][0x651] ;  /* 0x0000ca20ff1677ac */ /* 0x000ee20008000000 */
[----:B------:R-:W4:Y:S01]  /*0720*/  LDCU.U8 UR21, c[0x0][0x65c] ;  /* 0x0000cb80ff1577ac */ /* 0x000f220008000000 */
[----:B------:R-:W5:Y:S01]  /*0730*/  LDCU.U8 UR15, c[0x0][0x65d] ;  /* 0x0000cba0ff0f77ac */ /* 0x000f620008000000 */
[----:B------:R-:W1:Y:S01]  /*0740*/  LDCU.U8 UR14, c[0x0][0x668] ;  /* 0x0000cd00ff0e77ac */ /* 0x000e620008000000 */
[----:B------:R-:W1:Y:S01]  /*0750*/  LDCU.U8 UR13, c[0x0][0x669] ;  /* 0x0000cd20ff0d77ac */ /* 0x000e620008000000 */
[----:B------:R-:W-:Y:S01]  /*0760*/  UIADD3 UR28, UPT, UPT, -UR29, UR12, URZ ;  /* 0x0000000c1d1c7290 */ /* 0x000fe2000fffe1ff */
[----:B------:R-:W-:Y:S05]  /*0770*/  @P0 BRA `(.L_x_15) ;  /* 0x0000000800d80947 */ /* 0x000fea0003800000 */
[----:B------:R-:W5:Y:S01]  /*0780*/  S2UR UR41, SR_CTAID.Z ;  /* 0x00000000002979c3 */ /* 0x000f620000002700 */
[----:B------:R-:W-:Y:S01]  /*0790*/  UMOV UR40, 0x1 ;  /* 0x0000000100287882 */ /* 0x000fe20000000000 */
[----:B------:R-:W-:Y:S01]  /*07a0*/  UMOV UR39, URZ ;  /* 0x000000ff00277c82 */ /* 0x000fe20008000000 */
[----:B-----5:R-:W-:-:S09]  /*07b0*/  UISETP.GT.U32.AND UP0, UPT, UR41, 0xff, UPT ;  /* 0x000000ff2900788c */ /* 0x020fd2000bf04070 */
[----:B------:R-:W-:Y:S05]  /*07c0*/  BRA.U UP0, `(.L_x_16) ;  /* 0x0000000900407547 */ /* 0x000fea000b800000 */
[----:B-1----:R-:W1:Y:S01]  /*07d0*/  LDCU.64 UR4, c[0x0][0x648] ;  /* 0x0000c900ff0477ac */ /* 0x002e620008000a00 */
[----:B------:R-:W5:Y:S01]  /*07e0*/  S2UR UR35, SR_CgaCtaId ;  /* 0x00000000002379c3 */ /* 0x000f620000008800 */
[----:B------:R-:W4:Y:S01]  /*07f0*/  LDCU UR8, c[0x0][0x658] ;  /* 0x0000cb00ff0877ac */ /* 0x000f220008000800 */
[----:B------:R-:W3:Y:S01]  /*0800*/  LDCU.64 UR50, c[0x0][0x348] ;  /* 0x00006900ff3277ac */ /* 0x000ee20008000a00 */
[----:B------:R-:W-:Y:S01]  /*0810*/  USHF.L.U32 UR37, UR31, 0x7, URZ ;  /* 0x000000071f257899 */ /* 0x000fe200080006ff */
[----:B------:R-:W-:Y:S01]  /*0820*/  UMOV UR39, URZ ;  /* 0x000000ff00277c82 */ /* 0x000fe20008000000 */
[----:B------:R-:W-:Y:S01]  /*0830*/  UMOV UR40, 0x1 ;  /* 0x0000000100287882 */ /* 0x000fe20000000000 */
[----:B-1----:R-:W-:-:S04]  /*0840*/  UIMAD.WIDE.U32 UR6, UR41, UR5, URZ ;  /* 0x00000005290672a5 */ /* 0x002fc8000f8e00ff */
[----:B------:R-:W-:-:S04]  /*0850*/  UIADD3 UR5, UPT, UPT, UR41, -UR7, URZ ;  /* 0x8000000729057290 */ /* 0x000fc8000fffe0ff */
[----:B--2---:R-:W-:-:S04]  /*0860*/  USHF.R.U32.HI UR5, URZ, UR23, UR5 ;  /* 0x00000017ff057299 */ /* 0x004fc80008011605 */
[----:B------:R-:W-:-:S04]  /*0870*/  UIADD3 UR5, UPT, UPT, UR7, UR5, URZ ;  /* 0x0000000507057290 */ /* 0x000fc8000fffe0ff */
[----:B---3--:R-:W-:-:S04]  /*0880*/  USHF.R.U32.HI UR6, URZ, UR22, UR5 ;  /* 0x00000016ff067299 */ /* 0x008fc80008011605 */
[----:B------:R-:W-:-:S04]  /*0890*/  UIADD3 UR6, UPT, UPT, -UR6, URZ, URZ ;  /* 0x000000ff06067290 */ /* 0x000fc8000fffe1ff */
[----:B------:R-:W-:Y:S01]  /*08a0*/  UIMAD UR6, UR6, UR4, UR41 ;  /* 0x00000004060672a4 */ /* 0x000fe2000f8e0229 */
[----:B------:R-:W1:Y:S03]  /*08b0*/  LDCU.64 UR4, c[0x0][0x660] ;  /* 0x0000cc00ff0477ac */ /* 0x000e660008000a00 */
[----:B----4-:R-:W-:-:S04]  /*08c0*/  UIMAD.WIDE.U32 UR8, UR6, UR8, URZ ;  /* 0x00000008060872a5 */ /* 0x010fc8000f8e00ff */
[----:B------:R-:W-:-:S04]  /*08d0*/  UIADD3 UR7, UPT, UPT, UR6, -UR9, URZ ;  /* 0x8000000906077290 */ /* 0x000fc8000fffe0ff */
[----:B------:R-:W-:-:S04]  /*08e0*/  USHF.R.U32.HI UR7, URZ, UR21, UR7 ;  /* 0x00000015ff077299 */ /* 0x000fc80008011607 */
[----:B------:R-:W-:Y:S01]  /*08f0*/  UIADD3 UR7, UPT, UPT, UR9, UR7, URZ ;  /* 0x0000000709077290 */ /* 0x000fe2000fffe0ff */
[----:B------:R-:W2:Y:S03]  /*0900*/  LDCU UR9, c[0x0][0x374] ;  /* 0x00006e80ff0977ac */ /* 0x000ea60008000800 */
[----:B------:R-:W-:Y:S01]  /*0910*/  USHF.R.U32.HI UR7, URZ, UR15, UR7 ;  /* 0x0000000fff077299 */ /* 0x000fe20008011607 */
[----:B------:R-:W2:Y:S03]  /*0920*/  LDCU UR8, c[0x0][0x370] ;  /* 0x00006e00ff0877ac */ /* 0x000ea60008000800 */
[----:B-1----:R-:W-:Y:S01]  /*0930*/  UIMAD.WIDE.U32 UR10, UR7, UR5, URZ ;  /* 0x00000005070a72a5 */ /* 0x002fe2000f8e00ff */
[----:B------:R-:W1:Y:S03]  /*0940*/  LDCU UR38, c[0x0][0x378] ;  /* 0x00006f00ff2677ac */ /* 0x000e660008000800 */
[----:B------:R-:W-:-:S04]  /*0950*/  UIADD3 UR5, UPT, UPT, UR7, -UR11, URZ ;  /* 0x8000000b07057290 */ /* 0x000fc8000fffe0ff */
[----:B------:R-:W-:-:S04]  /*0960*/  USHF.R.U32.HI UR5, URZ, UR14, UR5 ;  /* 0x0000000eff057299 */ /* 0x000fc80008011605 */
[----:B------:R-:W-:Y:S02]  /*0970*/  UIADD3 UR5, UPT, UPT, UR11, UR5, URZ ;  /* 0x000000050b057290 */ /* 0x000fe4000fffe0ff */
[----:B--2---:R-:W-:Y:S02]  /*0980*/  UIMAD UR8, UR9, UR8, URZ ;  /* 0x00000008090872a4 */ /* 0x004fe4000f8e02ff */
[----:B------:R-:W-:Y:S02]  /*0990*/  USHF.R.U32.HI UR12, URZ, UR13, UR5 ;  /* 0x0000000dff0c7299 */ /* 0x000fe40008011605 */
[----:B-1----:R-:W-:Y:S02]  /*09a0*/  UIMAD UR38, UR8, UR38, URZ ;  /* 0x00000026082672a4 */ /* 0x002fe4000f8e02ff */
[----:B------:R-:W-:Y:S02]  /*09b0*/  UIADD3 UR12, UPT, UPT, -UR12, URZ, URZ ;  /* 0x000000ff0c0c7290 */ /* 0x000fe4000fffe1ff */
[----:B------:R-:W-:Y:S01]  /*09c0*/  ULEA.HI UR38, UR38, UR38, URZ, 0x1 ;  /* 0x0000002626267291 */ /* 0x000fe2000f8f08ff */
[----:B------:R-:W1:Y:S01]  /*09d0*/  LDCU UR5, c[0x0][0x654] ;  /* 0x0000ca80ff0577ac */ /* 0x000e620008000800 */
[----:B------:R-:W-:-:S02]  /*09e0*/  UIMAD UR12, UR12, UR4, UR7 ;  /* 0x000000040c0c72a4 */ /* 0x000fc4000f8e0207 */
[----:B------:R-:W-:Y:S01]  /*09f0*/  UIADD3 UR4, UPT, UPT, -UR7, URZ, URZ ;  /* 0x000000ff07047290 */ /* 0x000fe2000fffe1ff */
[----:B------:R-:W-:Y:S01]  /*0a00*/  UMOV UR8, 0x400 ;  /* 0x0000040000087882 */ /* 0x000fe20000000000 */
[----:B------:R-:W-:Y:S02]  /*0a10*/  USHF.R.S32.HI UR38, URZ, 0x1, UR38 ;  /* 0x00000001ff267899 */ /* 0x000fe40008011426 */
[----:B-----5:R-:W-:Y:S02]  /*0a20*/  ULEA UR35, UR35, UR8, 0x18 ;  /* 0x0000000823237291 */ /* 0x020fe4000f8ec0ff */
[----:B-1----:R-:W-:-:S12]  /*0a30*/  UIMAD UR5, UR4, UR5, UR6 ;  /* 0x00000005040572a4 */ /* 0x002fd8000f8e0206 */
.L_x_21:
[----:B------:R-:W-:Y:S02]  /*0a40*/  USHF.L.U32 UR4, UR40, 0x1f, URZ ;  /* 0x0000001f28047899 */ /* 0x000fe400080006ff */
[----:B------:R-:W-:Y:S02]  /*0a50*/  ULEA UR6, UR39, UR35, 0x3 ;  /* 0x0000002327067291 */ /* 0x000fe4000f8e18ff */
[----:B------:R-:W-:Y:S02]  /*0a60*/  UIADD3 UR46, UP2, UPT, UR50, 0xc0, URZ ;  /* 0x000000c0322e7890 */ /* 0x000fe4000ff5e0ff */
[----:B------:R-:W-:Y:S01]  /*0a70*/  MOV R0, UR4 ;  /* 0x0000000400007c02 */ /* 0x000fe20008000f00 */
[----:B------:R-:W-:Y:S02]  /*0a80*/  UIADD3 UR4, UPT, UPT, UR5, UR5, URZ ;  /* 0x0000000505047290 */ /* 0x000fe4000fffe0ff */
[----:B------:R-:W-:Y:S02]  /*0a90*/  UIADD3 UR48, UP3, UPT, UR50, 0x40, URZ ;  /* 0x0000004032307890 */ /* 0x000fe4000ff7e0ff */
[----:B------:R-:W-:Y:S01]  /*0aa0*/  ULOP3.LUT UR5, UR4, UR31, URZ, 0xfc, !UPT ;  /* 0x0000001f04057292 */ /* 0x000fe2000f8efcff */
[----:B-1----:R1:W2:Y:S01]  /*0ab0*/  SYNCS.PHASECHK.TRANS64.TRYWAIT P1, [UR6+0x30], R0 ;  /* 0x00003000ff0075a7 */ /* 0x0022a20008021106 */
[----:B------:R-:W-:-:S02]  /*0ac0*/  UIADD3 UR44, UP1, UPT, UR50, 0x140, URZ ;  /* 0x00000140322c7890 */ /* 0x000fc4000ff3e0ff */
[----:B------:R-:W-:Y:S02]  /*0ad0*/  ULEA.HI UR4, UR4, UR5, URZ, 0x1 ;  /* 0x0000000504047291 */ /* 0x000fe4000f8f08ff */
[----:B------:R-:W-:Y:S02]  /*0ae0*/  UIADD3 UR42, UP0, UPT, UR50, 0x1c0, URZ ;  /* 0x000001c0322a7890 */ /* 0x000fe4000ff1e0ff */
[----:B------:R-:W-:Y:S02]  /*0af0*/  ULOP3.LUT UR6, UR4, 0xfffffffe, URZ, 0xc0, !UPT ;  /* 0xfffffffe04067892 */ /* 0x000fe4000f8ec0ff */
[----:B------:R-:W-:Y:S02]  /*0b00*/  USHF.R.S32.HI UR4, URZ, 0x1, UR4 ;  /* 0x00000001ff047899 */ /* 0x000fe40008011404 */
[----:B------:R-:W-:Y:S02]  /*0b10*/  UISETP.NE.AND UP4, UPT, UR5, UR6, UPT ;  /* 0x000000060500728c */ /* 0x000fe4000bf85270 */
[----:B------:R-:W-:-:S02]  /*0b20*/  UIADD3 UR27, UPT, UPT, UR4, -0x1, URZ ;  /* 0xffffffff041b7890 */ /* 0x000fc4000fffe0ff */
[----:B------:R-:W-:Y:S02]  /*0b30*/  UISETP.LT.AND UP4, UPT, UR5, URZ, UP4 ;  /* 0x000000ff0500728c */ /* 0x000fe4000a781270 */
[----:B------:R-:W-:Y:S02]  /*0b40*/  ULEA UR7, UR12, UR37, 0x8 ;  /* 0x000000250c077291 */ /* 0x000fe4000f8e40ff */
[----:B------:R-:W-:Y:S02]  /*0b50*/  UIADD3.X UR47, UPT, UPT, URZ, UR51, URZ, UP2, !UPT ;  /* 0x00000033ff2f7290 */ /* 0x000fe400097fe4ff */
[----:B------:R-:W-:Y:S02]  /*0b60*/  UIADD3 UR12, UPT, UPT, UR28, UR12, UR12 ;  /* 0x0000000c1c0c7290 */ /* 0x000fe4000fffe00c */
[----:B------:R-:W-:Y:S02]  /*0b70*/  UIADD3.X UR49, UPT, UPT, URZ, UR51, URZ, UP3, !UPT ;  /* 0x00000033ff317290 */ /* 0x000fe40009ffe4ff */
[----:B------:R-:W-:-:S02]  /*0b80*/  UIADD3.X UR45, UPT, UPT, URZ, UR51, URZ, UP1, !UPT ;  /* 0x00000033ff2d7290 */ /* 0x000fc40008ffe4ff */
[----:B------:R-:W-:Y:S02]  /*0b90*/  @!UP4 UIADD3 UR27, UPT, UPT, UR4, URZ, URZ ;  /* 0x000000ff041bc290 */ /* 0x000fe4000fffe0ff */
[----:B------:R-:W-:Y:S02]  /*0ba0*/  UIADD3.X UR43, UPT, UPT, URZ, UR51, URZ, UP0, !UPT ;  /* 0x00000033ff2b7290 */ /* 0x000fe400087fe4ff */
[----:B------:R-:W-:Y:S02]  /*0bb0*/  UIADD3 UR20, UPT, UPT, UR27, UR27, URZ ;  /* 0x0000001b1b147290 */ /* 0x000fe4000fffe0ff */
[----:B------:R-:W-:Y:S02]  /*0bc0*/  ULEA UR27, UR27, UR37, 0x8 ;  /* 0x000000251b1b7291 */ /* 0x000fe4000f8e40ff */
[----:B------:R-:W-:Y:S02]  /*0bd0*/  ULOP3.LUT UR20, UR20, UR31, URZ, 0xfc, !UPT ;  /* 0x0000001f14147292 */ /* 0x000fe4000f8efcff */
[----:B------:R-:W-:Y:S01]  /*0be0*/  UISETP.NE.AND UP2, UPT, UR31, URZ, UPT ;  /* 0x000000ff1f00728c */ /* 0x000fe2000bf45270 */
[----:B------:R-:W-:Y:S01]  /*0bf0*/  UMOV UR36, URZ ;  /* 0x000000ff00247c82 */ /* 0x000fe20008000000 */
[----:B------:R-:W-:Y:S01]  /*0c00*/  UMOV UR18, URZ ;  /* 0x000000ff00127c82 */ /* 0x000fe20008000000 */
[----:B-1----:R-:W-:-:S02]  /*0c10*/  UMOV UR10, URZ ;  /* 0x000000ff000a7c82 */ /* 0x002fc40008000000 */
.L_x_20:
[----:B---3--:R-:W-:Y:S01]  /*0c20*/  ULEA UR25, UR39, UR35, 0x3 ;  /* 0x0000002327197291 */ /* 0x008fe2000f8e18ff */
[----:B-12---:R-:W-:Y:S11]  /*0c30*/  @P1 BRA `(.L_x_17) ;  /* 0x0000000000101947 */ /* 0x006ff60003800000 */
[----:B------:R-:W-:-:S06]  /*0c40*/  USHF.L.U32 UR4, UR40, 0x1f, URZ ;  /* 0x0000001f28047899 */ /* 0x000fcc00080006ff */
[----:B------:R-:W-:-:S04]  /*0c50*/  MOV R0, UR4 ;  /* 0x0000000400007c02 */ /* 0x000fc80008000f00 */
[----:B------:R-:W1:Y:S02]  /*0c60*/  SYNCS.PHASECHK.TRANS64.TRYWAIT P0, [UR25+0x30], R0 ;  /* 0x00003000ff0075a7 */ /* 0x000e640008001119 */
[----:B-1----:R-:W-:Y:S05]  /*0c70*/  @!P0 BRA `(.L_x_18) ;  /* 0x0000002800408947 */ /* 0x002fea0003800000 */
.L_x_17:
[----:B------:R-:W-:Y:S05]  /*0c80*/  BRA.U UP2, `(.L_x_19) ;  /* 0x00000001020c7547 */ /* 0x000fea000b800000 */
[----:B------:R-:W-:-:S13]  /*0c90*/  ELECT P0, URZ, PT ;  /* 0x0000000000ff782f */ /* 0x000fda0003800000 */
[----:B-1----:R-:W-:-:S04]  /*0ca0*/  @P0 MOV R0, 0x11800 ;  /* 0x0001180000000802 */ /* 0x002fc80000000f00 */
[----:B------:R2:W-:Y:S03]  /*0cb0*/  @P0 SYNCS.ARRIVE.TRANS64 RZ, [UR25], R0 ;  /* 0x00000000ffff09a7 */ /* 0x0005e60008000019 */
.L_x_19:
[----:B------:R-:W-:Y:S01]  /*0cc0*/  USHF.L.U32 UR4, UR39, 0xf, URZ ;  /* 0x0000000f27047899 */ /* 0x000fe200080006ff */
[----:B------:R-:W-:Y:S01]  /*0cd0*/  PLOP3.LUT P1, PT, PT, PT, PT, 0x80, 0x8 ;  /* 0x000000000008781c */ /* 0x000fe20003f2f070 */
[----:B------:R-:W-:Y:S02]  /*0ce0*/  ULEA UR16, UR39, UR35, 0xa ;  /* 0x0000002327107291 */ /* 0x000fe4000f8e50ff */
[----:B------:R-:W-:Y:S02]  /*0cf0*/  ULEA UR8, UR39, UR28, 0x1 ;  /* 0x0000001c27087291 */ /* 0x000fe4000f8e08ff */
[----:B------:R-:W-:Y:S02]  /*0d00*/  UIADD3 UR39, UPT, UPT, UR39, 0x1, URZ ;  /* 0x0000000127277890 */ /* 0x000fe4000fffe0ff */
[----:B------:R-:W-:Y:S02]  /*0d10*/  UISETP.GT.U32.AND UP0, UPT, UR36, 0xe, UPT ;  /* 0x0000000e2400788c */ /* 0x000fe4000bf04070 */
[----:B------:R-:W-:-:S02]  /*0d20*/  UISETP.NE.AND UP1, UPT, UR39, 0x6, UPT ;  /* 0x000000062700788c */ /* 0x000fc4000bf25270 */
[----:B------:R-:W-:Y:S02]  /*0d30*/  USHF.R.S32.HI UR4, URZ, 0x1, UR4 ;  /* 0x00000001ff047899 */ /* 0x000fe40008011404 */
[----:B------:R-:W-:Y:S01]  /*0d40*/  USEL UR9, URZ, 0x1, UP1 ;  /* 0x00000001ff097887 */ /* 0x000fe20008800000 */
[----:B------:R-:W-:Y:S01]  /*0d50*/  PLOP3.LUT P0, PT, PT, PT, UP0, 0x80, 0x8 ;  /* 0x000000000008781c */ /* 0x000fe20003f0f008 */
[----:B------:R-:W-:Y:S02]  /*0d60*/  ULEA UR8, UR8, UR35, 0xa ;  /* 0x0000002308087291 */ /* 0x000fe4000f8e50ff */
[----:B------:R-:W-:Y:S02]  /*0d70*/  ULOP3.LUT UR40, UR40, UR9, URZ, 0x3c, !UPT ;  /* 0x0000000928287292 */ /* 0x000fe4000f8e3cff */
[----:B------:R-:W-:Y:S02]  /*0d80*/  ULOP3.LUT UR25, UR25, 0xfefffff8, URZ, 0xc0, !UPT ;  /* 0xfefffff819197892 */ /* 0x000fe4000f8ec0ff */
[----:B------:R-:W-:-:S02]  /*0d90*/  USHF.L.U32 UR26, UR36, 0x8, URZ ;  /* 0x00000008241a7899 */ /* 0x000fc400080006ff */
[----:B------:R-:W-:Y:S02]  /*0da0*/  USEL UR39, UR39, URZ, UP1 ;  /* 0x000000ff27277287 */ /* 0x000fe40008800000 */
[----:B------:R-:W-:Y:S02]  /*0db0*/  UIADD3 UR24, UPT, UPT, UR35, 0x4400, UR4 ;  /* 0x0000440023187890 */ /* 0x000fe4000fffe004 */
[----:B------:R-:W-:Y:S02]  /*0dc0*/  UIADD3 UR4, UPT, UPT, UR35, 0x1c400, UR4 ;  /* 0x0001c40023047890 */ /* 0x000fe4000fffe004 */
[----:B------:R-:W-:Y:S02]  /*0dd0*/  UIADD3 UR19, UPT, UPT, UR36, UR36, URZ ;  /* 0x0000002424137290 */ /* 0x000fe4000fffe0ff */
[----:B------:R-:W-:Y:S02]  /*0de0*/  UIADD3 UR16, UPT, UPT, UR16, 0x34400, URZ ;  /* 0x0003440010107890 */ /* 0x000fe4000fffe0ff */
[----:B------:R-:W-:Y:S01]  /*0df0*/  UIADD3 UR8, UPT, UPT, UR8, 0x35c00, URZ ;  /* 0x00035c0008087890 */ /* 0x000fe2000fffe0ff */
[----:B------:R3:W-:Y:S01]  /*0e00*/  UTMALDG.2D.2CTA [UR24], [UR48], desc[URZ] ;  /* 0x0000ff18300075b4 */ /* 0x0007e20008209000 */
[----:B------:R-:W-:-:S02]  /*0e10*/  @!UP0 USHF.L.U32 UR33, UR40, 0x1f, URZ ;  /* 0x0000001f28218899 */ /* 0x000fc400080006ff */
[----:B------:R-:W-:Y:S01]  /*0e20*/  @!UP0 ULEA UR34, UR39, UR35, 0x3 ;  /* 0x0000002327228291 */ /* 0x000fe2000f8e18ff */
[----:B------:R-:W-:Y:S01]  /*0e30*/  UMOV UR5, UR25 ;  /* 0x0000001900057c82 */ /* 0x000fe20008000000 */
[----:B------:R-:W-:Y:S01]  /*0e40*/  UMOV UR6, UR26 ;  /* 0x0000001a00067c82 */ /* 0x000fe20008000000 */
[----:B------:R-:W-:Y:S01]  /*0e50*/  UMOV UR17, UR25 ;  /* 0x0000001900117c82 */ /* 0x000fe20008000000 */
[----:B-12---:R-:W-:Y:S01]  /*0e60*/  IMAD.U32 R0, RZ, RZ, UR33 ;  /* 0x00000021ff007e24 */ /* 0x006fe2000f8e00ff */
[----:B------:R-:W-:Y:S01]  /*0e70*/  UMOV UR32, 0x30000 ;  /* 0x0003000000207882 */ /* 0x000fe20000000000 */
[----:B------:R-:W-:Y:S01]  /*0e80*/  UMOV UR9, UR25 ;  /* 0x0000001900097c82 */ /* 0x000fe20008000000 */
[----:B------:R-:W-:Y:S01]  /*0e90*/  UMOV UR11, UR19 ;  /* 0x00000013000b7c82 */ /* 0x000fe20008000000 */
[----:B------:R3:W-:Y:S01]  /*0ea0*/  UTMALDG.2D.2CTA [UR4], [UR46], desc[URZ] ;  /* 0x0000ff042e0075b4 */ /* 0x0007e20008209000 */
[----:B------:R-:W-:-:S04]  /*0eb0*/  UIADD3 UR36, UPT, UPT, UR36, 0x1, URZ ;  /* 0x0000000124247890 */ /* 0x000fc8000fffe0ff */
[----:B------:R-:W-:Y:S01]  /*0ec0*/  UISETP.NE.AND UP0, UPT, UR36, 0x10, UPT ;  /* 0x000000102400788c */ /* 0x000fe2000bf05270 */
[----:B------:R3:W-:Y:S01]  /*0ed0*/  UTMALDG.3D.2CTA [UR16], [UR44], desc[URZ] ;  /* 0x0000ff102c0075b4 */ /* 0x0007e20008211000 */
[----:B------:R3:W-:Y:S01]  /*0ee0*/  UTMALDG.3D.MULTICAST.2CTA [UR8], [UR42], UR32, desc[URZ] ;  /* 0x0000ff082a0073b4 */ /* 0x0007e20008211820 */
[----:B------:R3:W1:Y:S06]  /*0ef0*/  @!P0 SYNCS.PHASECHK.TRANS64.TRYWAIT P1, [UR34+0x30], R0 ;  /* 0x00003000ff0085a7 */ /* 0x00066c0008021122 */
[----:B------:R-:W-:Y:S05]  /*0f00*/  BRA.U UP0, `(.L_x_20) ;  /* 0xfffffffd00447547 */ /* 0x000fea000b83ffff */
[----:B---3--:R-:W2:Y:S01]  /*0f10*/  LDCU.64 UR4, c[0x0][0x648] ;  /* 0x0000c900ff0477ac */ /* 0x008ea20008000a00 */
[----:B------:R-:W-:-:S04]  /*0f20*/  UIADD3 UR41, UPT, UPT, UR38, UR41, URZ ;  /* 0x0000002926297290 */ /* 0x000fc8000fffe0ff */
[----:B------:R-:W-:Y:S02]  /*0f30*/  UISETP.GE.AND UP0, UPT, UR41, 0x100, UPT ;  /* 0x000001002900788c */ /* 0x000fe4000bf06270 */
[----:B--2---:R-:W-:Y:S01]  /*0f40*/  UIMAD.WIDE.U32 UR6, UR41, UR5, URZ ;  /* 0x00000005290672a5 */ /* 0x004fe2000f8e00ff */
[----:B------:R-:W2:Y:S03]  /*0f50*/  LDCU UR5, c[0x0][0x658] ;  /* 0x0000cb00ff0577ac */ /* 0x000ea60008000800 */
[----:B------:R-:W-:-:S04]  /*0f60*/  UIADD3 UR6, UPT, UPT, UR41, -UR7, URZ ;  /* 0x8000000729067290 */ /* 0x000fc8000fffe0ff */
[----:B------:R-:W-:-:S04]  /*0f70*/  USHF.R.U32.HI UR6, URZ, UR23, UR6 ;  /* 0x00000017ff067299 */ /* 0x000fc80008011606 */
[----:B------:R-:W-:-:S04]  /*0f80*/  UIADD3 UR6, UPT, UPT, UR7, UR6, URZ ;  /* 0x0000000607067290 */ /* 0x000fc8000fffe0ff */
[----:B------:R-:W-:-:S04]  /*0f90*/  USHF.R.U32.HI UR6, URZ, UR22, UR6 ;  /* 0x00000016ff067299 */ /* 0x000fc80008011606 */
[----:B------:R-:W-:-:S04]  /*0fa0*/  UIADD3 UR6, UPT, UPT, -UR6, URZ, URZ ;  /* 0x000000ff06067290 */ /* 0x000fc8000fffe1ff */
[----:B------:R-:W-:-:S04]  /*0fb0*/  UIMAD UR6, UR4, UR6, UR41 ;  /* 0x00000006040672a4 */ /* 0x000fc8000f8e0229 */
[----:B--2---:R-:W-:Y:S01]  /*0fc0*/  UIMAD.WIDE.U32 UR8, UR6, UR5, URZ ;  /* 0x00000005060872a5 */ /* 0x004fe2000f8e00ff */
[----:B------:R-:W2:Y:S03]  /*0fd0*/  LDCU.64 UR4, c[0x0][0x660] ;  /* 0x0000cc00ff0477ac */ /* 0x000ea60008000a00 */
[----:B------:R-:W-:-:S04]  /*0fe0*/  UIADD3 UR7, UPT, UPT, UR6, -UR9, URZ ;  /* 0x8000000906077290 */ /* 0x000fc8000fffe0ff */
[----:B------:R-:W-:-:S04]  /*0ff0*/  USHF.R.U32.HI UR7, URZ, UR21, UR7 ;  /* 0x00000015ff077299 */ /* 0x000fc80008011607 */
[----:B------:R-:W-:-:S04]  /*1000*/  UIADD3 UR7, UPT, UPT, UR9, UR7, URZ ;  /* 0x0000000709077290 */ /* 0x000fc8000fffe0ff */
[----:B------:R-:W-:-:S04]  /*1010*/  USHF.R.U32.HI UR12, URZ, UR15, UR7 ;  /* 0x0000000fff0c7299 */ /* 0x000fc80008011607 */
[----:B--2---:R-:W-:Y:S01]  /*1020*/  UIMAD.WIDE.U32 UR8, UR12, UR5, URZ ;  /* 0x000000050c0872a5 */ /* 0x004fe2000f8e00ff */
[----:B------:R-:W2:Y:S03]  /*1030*/  LDCU UR5, c[0x0][0x654] ;  /* 0x0000ca80ff0577ac */ /* 0x000ea60008000800 */
[----:B------:R-:W-:Y:S02]  /*1040*/  UIADD3 UR7, UPT, UPT, UR12, -UR9, URZ ;  /* 0x800000090c077290 */ /* 0x000fe4000fffe0ff */
[----:B------:R-:W-:Y:S02]  /*1050*/  UIADD3 UR8, UPT, UPT, -UR12, URZ, URZ ;  /* 0x000000ff0c087290 */ /* 0x000fe4000fffe1ff */
[----:B------:R-:W-:-:S04]  /*1060*/  USHF.R.U32.HI UR7, URZ, UR14, UR7 ;  /* 0x0000000eff077299 */ /* 0x000fc80008011607 */
[----:B------:R-:W-:-:S04]  /*1070*/  UIADD3 UR7, UPT, UPT, UR9, UR7, URZ ;  /* 0x0000000709077290 */ /* 0x000fc8000fffe0ff */
[----:B------:R-:W-:Y:S02]  /*1080*/  USHF.R.U32.HI UR7, URZ, UR13, UR7 ;  /* 0x0000000dff077299 */ /* 0x000fe40008011607 */
[----:B--2---:R-:W-:Y:S02]  /*1090*/  UIMAD UR5, UR5, UR8, UR6 ;  /* 0x00000008050572a4 */ /* 0x004fe4000f8e0206 */
[----:B------:R-:W-:-:S04]  /*10a0*/  UIADD3 UR7, UPT, UPT, -UR7, URZ, URZ ;  /* 0x000000ff07077290 */ /* 0x000fc8000fffe1ff */
[----:B------:R-:W-:Y:S01]  /*10b0*/  UIMAD UR12, UR4, UR7, UR12 ;  /* 0x00000007040c72a4 */ /* 0x000fe2000f8e020c */
[----:B------:R-:W-:Y:S11]  /*10c0*/  BRA.U !UP0, `(.L_x_21) ;  /* 0xfffffff9085c7547 */ /* 0x000ff6000b83ffff */
.L_x_16:
[----:B-1----:R-:W-:Y:S01]  /*10d0*/  UIADD3 UR4, UPT, UPT, UR39, 0x2, URZ ;  /* 0x0000000227047890 */ /* 0x002fe2000fffe0ff */
[----:B------:R-:W1:Y:S01]  /*10e0*/  S2UR UR12, SR_CgaCtaId ;  /* 0x00000000000c79c3 */ /* 0x000e620000008800 */
[----:B------:R-:W-:-:S04]  /*10f0*/  UISETP.NE.AND UP0, UPT, UR39, 0x5, UPT ;  /* 0x000000052700788c */ /* 0x000fc8000bf05270 */
[----:B------:R-:W-:-:S04]  /*1100*/  USEL UR4, UR4, 0x1, UP0 ;  /* 0x0000000104047887 */ /* 0x000fc80008000000 */
[----:B------:R-:W-:Y:S02]  /*1110*/  UIADD3 UR5, UPT, UPT, UR4, 0x1, URZ ;  /* 0x0000000104057890 */ /* 0x000fe4000fffe0ff */
[----:B------:R-:W-:-:S04]  /*1120*/  UISETP.NE.AND UP1, UPT, UR4, 0x6, UPT ;  /* 0x000000060400788c */ /* 0x000fc8000bf25270 */
[----:B------:R-:W-:Y:S02]  /*1130*/  USEL UR5, UR5, 0x1, UP1 ;  /* 0x0000000105057887 */ /* 0x000fe40008800000 */
[----:B------:R-:W-:Y:S02]  /*1140*/  UISETP.EQ.XOR UP1, UPT, UR39, 0x5, !UP1 ;  /* 0x000000052700788c */ /* 0x000fe4000cf22a70 */
[----:B------:R-:W-:Y:S02]  /*1150*/  UIADD3 UR4, UPT, UPT, UR5, 0x1, URZ ;  /* 0x0000000105047890 */ /* 0x000fe4000fffe0ff */
[----:B------:R-:W-:Y:S02]  /*1160*/  UISETP.NE.AND UP0, UPT, UR5, 0x6, UPT ;  /* 0x000000060500788c */ /* 0x000fe4000bf05270 */
[----:B------:R-:W-:Y:S02]  /*1170*/  UISETP.EQ.XOR UP1, UPT, UR5, 0x6, UP1 ;  /* 0x000000060500788c */ /* 0x000fe40008f22a70 */
[----:B------:R-:W-:-:S04]  /*1180*/  USEL UR4, UR4, 0x1, UP0 ;  /* 0x0000000104047887 */ /* 0x000fc80008000000 */
[----:B------:R-:W-:Y:S02]  /*1190*/  UIADD3 UR6, UPT, UPT, UR4, 0x1, URZ ;  /* 0x0000000104067890 */ /* 0x000fe4000fffe0ff */
[----:B------:R-:W-:Y:S02]  /*11a0*/  UISETP.NE.AND UP0, UPT, UR4, 0x6, UPT ;  /* 0x000000060400788c */ /* 0x000fe4000bf05270 */
[----:B------:R-:W-:Y:S02]  /*11b0*/  UISETP.EQ.XOR UP1, UPT, UR4, 0x6, UP1 ;  /* 0x000000060400788c */ /* 0x000fe40008f22a70 */
[----:B------:R-:W-:Y:S01]  /*11c0*/  USEL UR6, UR6, 0x1, UP0 ;  /* 0x0000000106067887 */ /* 0x000fe20008000000 */
[----:B------:R-:W-:-:S03]  /*11d0*/  UMOV UR4, 0x400 ;  /* 0x0000040000047882 */ /* 0x000fc60000000000 */
[----:B------:R-:W-:Y:S02]  /*11e0*/  UISETP.EQ.XOR UP1, UPT, UR6, 0x6, UP1 ;  /* 0x000000060600788c */ /* 0x000fe40008f22a70 */
[----:B------:R-:W-:Y:S02]  /*11f0*/  UISETP.NE.AND UP0, UPT, UR6, 0x6, UPT ;  /* 0x000000060600788c */ /* 0x000fe4000bf05270 */
[----:B------:R-:W-:Y:S02]  /*1200*/  USEL UR5, URZ, 0x1, !UP1 ;  /* 0x00000001ff057887 */ /* 0x000fe4000c800000 */
[----:B-1----:R-:W-:Y:S02]  /*1210*/  ULEA UR4, UR12, UR4, 0x18 ;  /* 0x000000040c047291 */ /* 0x002fe4000f8ec0ff */
[----:B------:R-:W-:Y:S02]  /*1220*/  ULOP3.LUT UR5, UR40, UR5, URZ, 0x3c, !UPT ;  /* 0x0000000528057292 */ /* 0x000fe4000f8e3cff */
[----:B------:R-:W-:-:S02]  /*1230*/  USEL UR6, UR6, URZ, UP0 ;  /* 0x000000ff06067287 */ /* 0x000fc40008000000 */
[----:B------:R-:W-:Y:S02]  /*1240*/  USHF.L.U32 UR5, UR5, 0x1f, URZ ;  /* 0x0000001f05057899 */ /* 0x000fe400080006ff */
[----:B------:R-:W-:Y:S02]  /*1250*/  ULEA UR4, UR6, UR4, 0x3 ;  /* 0x0000000406047291 */ /* 0x000fe4000f8e18ff */
[----:B------:R-:W-:Y:S02]  /*1260*/  UISETP.NE.AND UP0, UPT, UR31, URZ, UPT ;  /* 0x000000ff1f00728c */ /* 0x000fe4000bf05270 */
[----:B------:R-:W-:-:S05]  /*1270*/  MOV R0, UR5 ;  /* 0x0000000500007c02 */ /* 0x000fca0008000f00 */
[----:B------:R-:W1:Y:S02]  /*1280*/  SYNCS.PHASECHK.TRANS64.TRYWAIT P0, [UR4+0x30], R0 ;  /* 0x00003000ff0075a7 */ /* 0x000e640008001104 */
[----:B-1----:R-:W-:Y:S05]  /*1290*/  @!P0 BRA `(.L_x_22) ;  /* 0x0000002000d88947 */ /* 0x002fea0003800000 */
.L_x_58:
[----:B------:R-:W-:Y:S05]  /*12a0*/  BRA.U UP0, `(.L_x_15) ;  /* 0x00000001000c7547 */ /* 0x000fea000b800000 */
[----:B------:R-:W-:-:S13]  /*12b0*/  ELECT P0, URZ, PT ;  /* 0x0000000000ff782f */ /* 0x000fda0003800000 */
[----:B-1----:R-:W-:-:S04]  /*12c0*/  @P0 MOV R0, 0x11800 ;  /* 0x0001180000000802 */ /* 0x002fc80000000f00 */
[----:B------:R1:W-:Y:S03]  /*12d0*/  @P0 SYNCS.ARRIVE.TRANS64 RZ, [UR4], R0 ;  /* 0x00000000ffff09a7 */ /* 0x0003e60008000004 */
.L_x_15:
[----:B------:R-:W-:-:S13]  /*12e0*/  ISETP.NE.AND P0, PT, R5, 0x4, PT ;  /* 0x000000040500780c */ /* 0x000fda0003f05270 */
[----:B------:R-:W-:Y:S05]  /*12f0*/  @P0 BRA `(.L_x_23) ;  /* 0x0000000800bc0947 */ /* 0x000fea0003800000 */
[----:B------:R-:W5:Y:S08]  /*1300*/  S2UR UR25, SR_CTAID.Z ;  /* 0x00000000001979c3 */ /* 0x000f700000002700 */
[----:B------:R-:W-:Y:S01]  /*1310*/  BAR.SYNC.DEFER_BLOCKING 0x3, 0xa0 ;  /* 0x00c2800000007b1d */ /* 0x000fe20000010000 */
[----:B-1----:R-:W-:Y:S01]  /*1320*/  HFMA2 R3, -RZ, RZ, 0, 5.9604644775390625e-08 ;  /* 0x00000001ff037431 */ /* 0x002fe200000001ff */
[----:B-----5:R-:W-:-:S09]  /*1330*/  UISETP.GT.U32.AND UP0, UPT, UR25, 0xff, UPT ;  /* 0x000000ff1900788c */ /* 0x020fd2000bf04070 */
[----:B------:R-:W-:Y:S05]  /*1340*/  BRA.U UP0, `(.L_x_24) ;  /* 0x0000000900887547 */ /* 0x000fea000b800000 */
[----:B------:R-:W-:Y:S01]  /*1350*/  UMOV UR4, 0x400 ;  /* 0x0000040000047882 */ /* 0x000fe20000000000 */
[----:B------:R-:W1:Y:S01]  /*1360*/  LDCU UR7, c[0x0][0x374] ;  /* 0x00006e80ff0777ac */ /* 0x000e620008000800 */
[----:B------:R-:W-:Y:S01]  /*1370*/  MOV R3, 0x1 ;  /* 0x0000000100037802 */ /* 0x000fe20000000f00 */
[----:B------:R-:W-:Y:S01]  /*1380*/  ULEA UR12, UR12, UR4, 0x18 ;  /* 0x000000040c0c7291 */ /* 0x000fe2000f8ec0ff */
[----:B------:R-:W1:Y:S01]  /*1390*/  LDCU UR4, c[0x0][0x370] ;  /* 0x00006e00ff0477ac */ /* 0x000e620008000800 */
[----:B------:R-:W5:Y:S07]  /*13a0*/  LDCU UR38, c[0x0][0x378] ;  /* 0x00006f00ff2677ac */ /* 0x000f6e0008000800 */
[----:B------:R-:W4:Y:S01]  /*13b0*/  LDS R0, [UR12+0x78] ;  /* 0x0000780cff007984 */ /* 0x000f220008000800 */
[----:B------:R-:W-:Y:S01]  /*13c0*/  UMOV UR41, 0x10c02480 ;  /* 0x10c0248000297882 */ /* 0x000fe20000000000 */
[----:B------:R-:W-:-:S02]  /*13d0*/  ULOP3.LUT UR5, UR28, 0x1, URZ, 0x3c, !UPT ;  /* 0x000000011c057892 */ /* 0x000fc4000f8e3cff */
[----:B------:R-:W-:Y:S02]  /*13e0*/  USEL UR6, URZ, 0x4000, UP6 ;  /* 0x00004000ff067887 */ /* 0x000fe4000b000000 */
[----:B------:R-:W-:Y:S01]  /*13f0*/  USEL UR41, UR41, 0x10c00480, !UP5 ;  /* 0x10c0048029297887 */ /* 0x000fe2000e800000 */
[----:B------:R-:W-:Y:S01]  /*1400*/  UMOV UR27, 0x1 ;  /* 0x00000001001b7882 */ /* 0x000fe20000000000 */
[----:B------:R-:W-:Y:S02]  /*1410*/  UIADD3 UR17, UPT, UPT, UR12, 0x35c00, URZ ;  /* 0x00035c000c117890 */ /* 0x000fe4000fffe0ff */
[----:B-1----:R-:W-:Y:S02]  /*1420*/  UIMAD UR4, UR7, UR4, URZ ;  /* 0x00000004070472a4 */ /* 0x002fe4000f8e02ff */
[----:B------:R-:W-:Y:S02]  /*1430*/  USHF.L.U32 UR5, UR27, UR5, URZ ;  /* 0x000000051b057299 */ /* 0x000fe400080006ff */
[----:B------:R-:W-:-:S02]  /*1440*/  USHF.L.U32 UR27, UR27, UR28, URZ ;  /* 0x0000001c1b1b7299 */ /* 0x000fc400080006ff */
[----:B------:R-:W-:Y:S02]  /*1450*/  UIADD3 UR41, UPT, UPT, UR6, UR41, URZ ;  /* 0x0000002906297290 */ /* 0x000fe4000fffe0ff */
[----:B-----5:R-:W-:Y:S02]  /*1460*/  UIMAD UR38, UR4, UR38, URZ ;  /* 0x00000026042672a4 */ /* 0x020fe4000f8e02ff */
[----:B------:R-:W-:Y:S02]  /*1470*/  ULOP3.LUT UR27, UR5, 0xffff, UR27, 0xc8, !UPT ;  /* 0x0000ffff051b7892 */ /* 0x000fe4000f8ec81b */
[----:B------:R-:W-:Y:S02]  /*1480*/  UIADD3 UR18, UPT, UPT, UR12, 0x34400, URZ ;  /* 0x000344000c127890 */ /* 0x000fe4000fffe0ff */
[----:B------:R-:W-:Y:S02]  /*1490*/  UIADD3 UR19, UPT, UPT, UR12, 0x4400, URZ ;  /* 0x000044000c137890 */ /* 0x000fe4000fffe0ff */
[----:B------:R-:W-:-:S02]  /*14a0*/  UIADD3 UR20, UPT, UPT, UR12, 0x1c400, URZ ;  /* 0x0001c4000c147890 */ /* 0x000fc4000fffe0ff */
[----:B------:R-:W-:Y:S02]  /*14b0*/  USHF.R.U32.HI UR17, URZ, 0x4, UR17 ;  /* 0x00000004ff117899 */ /* 0x000fe40008011611 */
[----:B------:R-:W-:Y:S02]  /*14c0*/  USHF.R.U32.HI UR18, URZ, 0x4, UR18 ;  /* 0x00000004ff127899 */ /* 0x000fe40008011612 */
[----:B------:R-:W-:Y:S02]  /*14d0*/  USHF.R.U32.HI UR19, URZ, 0x4, UR19 ;  /* 0x00000004ff137899 */ /* 0x000fe40008011613 */
[----:B------:R-:W-:Y:S02]  /*14e0*/  USHF.R.U32.HI UR20, URZ, 0x4, UR20 ;  /* 0x00000004ff147899 */ /* 0x000fe40008011614 */
[----:B------:R-:W-:Y:S02]  /*14f0*/  ULOP3.LUT UR17, UR17, 0x3fc0, URZ, 0xc0, !UPT ;  /* 0x00003fc011117892 */ /* 0x000fe4000f8ec0ff */
[----:B------:R-:W-:Y:S01]  /*1500*/  ULOP3.LUT UR18, UR18, 0x3fc0, URZ, 0xc0, !UPT ;  /* 0x00003fc012127892 */ /* 0x000fe2000f8ec0ff */
[----:B----4-:R-:W-:Y:S01]  /*1510*/  R2UR UR39, R0 ;  /* 0x00000000002772ca */ /* 0x010fe200000e0000 */
[----:B------:R-:W-:-:S02]  /*1520*/  ULOP3.LUT UR19, UR19, 0x3fc0, URZ, 0xc0, !UPT ;  /* 0x00003fc013137892 */ /* 0x000fc4000f8ec0ff */
[----:B------:R-:W-:Y:S02]  /*1530*/  ULOP3.LUT UR20, UR20, 0x3fc0, URZ, 0xc0, !UPT ;  /* 0x00003fc014147892 */ /* 0x000fe4000f8ec0ff */
[----:B------:R-:W-:Y:S02]  /*1540*/  ULEA.HI UR38, UR38, UR38, URZ, 0x1 ;  /* 0x0000002626267291 */ /* 0x000fe4000f8f08ff */
[----:B------:R-:W-:Y:S02]  /*1550*/  UISETP.NE.AND UP0, UPT, UR31, URZ, UPT ;  /* 0x000000ff1f00728c */ /* 0x000fe4000bf05270 */
[----:B------:R-:W-:Y:S02]  /*1560*/  UIADD3 UR26, UPT, UPT, UR12, 0x60, URZ ;  /* 0x000000600c1a7890 */ /* 0x000fe4000fffe0ff */
[----:B------:R-:W-:Y:S02]  /*1570*/  ULOP3.LUT UR17, UR17, 0x10000, URZ, 0xfc, !UPT ;  /* 0x0001000011117892 */ /* 0x000fe4000f8efcff */
[----:B------:R-:W-:-:S02]  /*1580*/  UIADD3 UR10, UPT, UPT, UR39, 0x100, URZ ;  /* 0x00000100270a7890 */ /* 0x000fc4000fffe0ff */
[----:B------:R-:W-:Y:S02]  /*1590*/  UIADD3 UR8, UPT, UPT, UR39, 0x104, URZ ;  /* 0x0000010427087890 */ /* 0x000fe4000fffe0ff */
[----:B------:R-:W-:Y:S02]  /*15a0*/  UIADD3 UR6, UPT, UPT, UR39, -0x7fffff00, URZ ;  /* 0x8000010027067890 */ /* 0x000fe4000fffe0ff */
[----:B------:R-:W-:Y:S02]  /*15b0*/  UIADD3 UR4, UPT, UPT, UR39, -0x7ffffefc, URZ ;  /* 0x8000010427047890 */ /* 0x000fe4000fffe0ff */
[----:B------:R-:W-:Y:S02]  /*15c0*/  UIADD3 UR11, UPT, UPT, UR39, 0x108, URZ ;  /* 0x00000108270b7890 */ /* 0x000fe4000fffe0ff */
[----:B------:R-:W-:Y:S02]  /*15d0*/  UIADD3 UR9, UPT, UPT, UR39, 0x110, URZ ;  /* 0x0000011027097890 */ /* 0x000fe4000fffe0ff */
[----:B------:R-:W-:-:S02]  /*15e0*/  UIADD3 UR7, UPT, UPT, UR39, -0x7ffffef8, URZ ;  /* 0x8000010827077890 */ /* 0x000fc4000fffe0ff */
[----:B------:R-:W-:Y:S02]  /*15f0*/  UIADD3 UR5, UPT, UPT, UR39, -0x7ffffef0, URZ ;  /* 0x8000011027057890 */ /* 0x000fe4000fffe0ff */
[----:B------:R-:W-:Y:S02]  /*1600*/  USHF.R.U32.HI UR33, URZ, 0x1, UR10 ;  /* 0x00000001ff217899 */ /* 0x000fe4000801160a */
[----:B------:R-:W-:Y:S02]  /*1610*/  USHF.R.U32.HI UR32, URZ, 0x1, UR6 ;  /* 0x00000001ff207899 */ /* 0x000fe40008011606 */
[----:B------:R-:W-:Y:S02]  /*1620*/  USHF.R.U32.HI UR24, URZ, 0x1, UR8 ;  /* 0x00000001ff187899 */ /* 0x000fe40008011608 */
[----:B------:R-:W-:Y:S02]  /*1630*/  USHF.R.U32.HI UR16, URZ, 0x1, UR4 ;  /* 0x00000001ff107899 */ /* 0x000fe40008011604 */
[----:B------:R-:W-:-:S02]  /*1640*/  USHF.R.U32.HI UR52, URZ, 0x1a, UR11 ;  /* 0x0000001aff347899 */ /* 0x000fc4000801160b */
[----:B------:R-:W-:Y:S02]  /*1650*/  USHF.R.U32.HI UR46, URZ, 0x1a, UR7 ;  /* 0x0000001aff2e7899 */ /* 0x000fe40008011607 */
[----:B------:R-:W-:Y:S02]  /*1660*/  USHF.R.U32.HI UR42, URZ, 0x1a, UR9 ;  /* 0x0000001aff2a7899 */ /* 0x000fe40008011609 */
[----:B------:R-:W-:Y:S02]  /*1670*/  USHF.R.U32.HI UR40, URZ, 0x1a, UR5 ;  /* 0x0000001aff287899 */ /* 0x000fe40008011605 */
[----:B------:R-:W-:Y:S02]  /*1680*/  ULOP3.LUT UR33, UR33, 0x60000000, URZ, 0xc0, !UPT ;  /* 0x6000000021217892 */ /* 0x000fe4000f8ec0ff */
[----:B------:R-:W-:Y:S02]  /*1690*/  ULOP3.LUT UR32, UR32, 0x60000000, URZ, 0xc0, !UPT ;  /* 0x6000000020207892 */ /* 0x000fe4000f8ec0ff */
[----:B------:R-:W-:-:S02]  /*16a0*/  ULOP3.LUT UR24, UR24, 0x60000000, URZ, 0xc0, !UPT ;  /* 0x6000000018187892 */ /* 0x000fc4000f8ec0ff */
[----:B------:R-:W-:Y:S02]  /*16b0*/  ULOP3.LUT UR16, UR16, 0x60000000, URZ, 0xc0, !UPT ;  /* 0x6000000010107892 */ /* 0x000fe4000f8ec0ff */
[----:B------:R-:W-:Y:S02]  /*16c0*/  ULOP3.LUT UR52, UR33, 0x30, UR52, 0xf8, !UPT ;  /* 0x0000003021347892 */ /* 0x000fe4000f8ef834 */
[----:B------:R-:W-:Y:S02]  /*16d0*/  ULOP3.LUT UR46, UR32, 0x30, UR46, 0xf8, !UPT ;  /* 0x00000030202e7892 */ /* 0x000fe4000f8ef82e */
[----:B------:R-:W-:Y:S02]  /*16e0*/  ULOP3.LUT UR42, UR24, 0x30, UR42, 0xf8, !UPT ;  /* 0x00000030182a7892 */ /* 0x000fe4000f8ef82a */
[----:B------:R-:W-:Y:S02]  /*16f0*/  ULOP3.LUT UR40, UR16, 0x30, UR40, 0xf8, !UPT ;  /* 0x0000003010287892 */ /* 0x000fe4000f8ef828 */
[----:B------:R-:W-:-:S02]  /*1700*/  ULOP3.LUT UR53, UR52, UR41, URZ, 0xfc, !UPT ;  /* 0x0000002934357292 */ /* 0x000fc4000f8efcff */
[----:B------:R-:W-:Y:S02]  /*1710*/  ULOP3.LUT UR47, UR46, UR41, URZ, 0xfc, !UPT ;  /* 0x000000292e2f7292 */ /* 0x000fe4000f8efcff */
[----:B------:R-:W-:Y:S02]  /*1720*/  ULOP3.LUT UR43, UR42, UR41, URZ, 0xfc, !UPT ;  /* 0x000000292a2b7292 */ /* 0x000fe4000f8efcff */
[----:B------:R-:W-:Y:S02]  /*1730*/  ULOP3.LUT UR41, UR40, UR41, URZ, 0xfc, !UPT ;  /* 0x0000002928297292 */ /* 0x000fe4000f8efcff */
[----:B------:R-:W-:Y:S02]  /*1740*/  ULOP3.LUT UR18, UR18, 0x10000, URZ, 0xfc, !UPT ;  /* 0x0001000012127892 */ /* 0x000fe4000f8efcff */
[----:B------:R-:W-:Y:S02]  /*1750*/  ULOP3.LUT UR19, UR19, 0x10000, URZ, 0xfc, !UPT ;  /* 0x0001000013137892 */ /* 0x000fe4000f8efcff */
[----:B------:R-:W-:-:S02]  /*1760*/  ULOP3.LUT UR20, UR20, 0x10000, URZ, 0xfc, !UPT ;  /* 0x0001000014147892 */ /* 0x000fc4000f8efcff */
[----:B------:R-:W-:Y:S02]  /*1770*/  USHF.R.S32.HI UR38, URZ, 0x1, UR38 ;  /* 0x00000001ff267899 */ /* 0x000fe40008011426 */
[----:B------:R-:W-:Y:S01]  /*1780*/  UISETP.NE.AND UP1, UPT, UR31, URZ, UPT ;  /* 0x000000ff1f00728c */ /* 0x000fe2000bf25270 */
[----:B------:R-:W-:Y:S01]  /*1790*/  UMOV UR37, URZ ;  /* 0x000000ff00257c82 */ /* 0x000fe20008000000 */
[----:B------:R-:W-:Y:S01]  /*17a0*/  UMOV UR35, URZ ;  /* 0x000000ff00237c82 */ /* 0x000fe20008000000 */
[----:B------:R-:W-:Y:S01]  /*17b0*/  UMOV UR52, URZ ;  /* 0x000000ff00347c82 */ /* 0x000fe20008000000 */
[----:B------:R-:W-:Y:S01]  /*17c0*/  UMOV UR46, URZ ;  /* 0x000000ff002e7c82 */ /* 0x000fe20008000000 */
[----:B------:R-:W-:Y:S01]  /*17d0*/  UMOV UR42, URZ ;  /* 0x000000ff002a7c82 */ /* 0x000fe20008000000 */
[----:B------:R-:W-:-:S05]  /*17e0*/  UMOV UR40, URZ ;  /* 0x000000ff00287c82 */ /* 0x000fca0008000000 */
.L_x_32:
[----:B-1----:R-:W-:Y:S01]  /*17f0*/  PLOP3.LUT P1, PT, PT, PT, PT, 0x80, 0x8 ;  /* 0x000000000008781c */ /* 0x002fe20003f2f070 */
[----:B------:R-:W-:Y:S02]  /*1800*/  UIADD3 UR25, UPT, UPT, UR38, UR25, URZ ;  /* 0x0000001926197290 */ /* 0x000fe4000fffe0ff */
[----:B------:R-:W-:Y:S01]  /*1810*/  UPLOP3.LUT UP4, UPT, UPT, UPT, UPT, 0x40, 0x4 ;  /* 0x000000000004789c */ /* 0x000fe20003f8e870 */
[----:B----45:R-:W-:Y:S10]  /*1820*/  BRA.U UP0, `(.L_x_25) ;  /* 0x00000001001c7547 */ /* 0x030ff4000b800000 */
[----:B------:R-:W-:Y:S01]  /*1830*/  USHF.L.U32 UR16, UR37, 0x1f, URZ ;  /* 0x0000001f25107899 */ /* 0x000fe200080006ff */
[----:B------:R-:W-:Y:S01]  /*1840*/  SHF.L.U32 R2, R3, 0x1f, RZ ;  /* 0x0000001f03027819 */ /* 0x000fe200000006ff */
[----:B------:R-:W-:-:S04]  /*1850*/  ULEA UR24, UR35, UR12, 0x3 ;  /* 0x0000000c23187291 */ /* 0x000fc8000f8e18ff */
[----:B------:R-:W-:-:S05]  /*1860*/  MOV R0, UR16 ;  /* 0x0000001000007c02 */ /* 0x000fca0008000f00 */
[----:B------:R1:W4:Y:S01]  /*1870*/  SYNCS.PHASECHK.TRANS64.TRYWAIT P1, [UR24], R0 ;  /* 0x00000000ff0075a7 */ /* 0x0003220008021118 */
[----:B------:R-:W5:Y:S02]  /*1880*/  SYNCS.PHASECHK.TRANS64.TRYWAIT P0, [UR12+0x68], R2 ;  /* 0x00006802ff0075a7 */ /* 0x000f64000800110c */
[----:B-1--45:R-:W-:Y:S05]  /*1890*/  @!P0 BRA `(.L_x_26) ;  /* 0x0000001c00788947 */ /* 0x032fea0003800000 */
.L_x_25:
[----:B------:R-:W-:-:S05]  /*18a0*/  UMOV UR33, URZ ;  /* 0x000000ff00217c82 */ /* 0x000fca0008000000 */
.L_x_30:
[----:B-1--45:R-:W-:Y:S05]  /*18b0*/  BRA.U UP0, `(.L_x_27) ;  /* 0x0000000100d07547 */ /* 0x032fea000b800000 */
[----:B------:R-:W-:Y:S02]  /*18c0*/  USHF.L.U32 UR24, UR35, 0xa, URZ ;  /* 0x0000000a23187899 */ /* 0x000fe400080006ff */
[----:B------:R-:W-:Y:S02]  /*18d0*/  ULEA UR68, UR35, UR18, 0x6 ;  /* 0x0000001223447291 */ /* 0x000fe4000f8e30ff */
[----:B------:R-:W-:Y:S02]  /*18e0*/  UIADD3 UR34, UPT, UPT, UR24, 0x6, URZ ;  /* 0x0000000618227890 */ /* 0x000fe4000fffe0ff */
[----:B------:R-:W-:Y:S02]  /*18f0*/  ULEA UR64, UR35, UR17, 0x7 ;  /* 0x0000001123407291 */ /* 0x000fe4000f8e38ff */
[----:B------:R-:W-:Y:S02]  /*1900*/  ULEA UR16, UR35, UR12, 0x3 ;  /* 0x0000000c23107291 */ /* 0x000fe4000f8e18ff */
[----:B------:R-:W-:Y:S02]  /*1910*/  UIADD3 UR36, UPT, UPT, UR34, UR20, URZ ;  /* 0x0000001422247290 */ /* 0x000fe4000fffe0ff */
[----:B------:R-:W-:Y:S02]  /*1920*/  UIADD3 UR66, UPT, UPT, UR68, 0x20, URZ ;  /* 0x0000002044427890 */ /* 0x000fe4000fffe0ff */
[----:B------:R-:W-:Y:S02]  /*1930*/  UIADD3 UR62, UPT, UPT, UR64, 0x40, URZ ;  /* 0x00000040403e7890 */ /* 0x000fe4000fffe0ff */
[----:B------:R-:W-:Y:S02]  /*1940*/  UIADD3 UR60, UPT, UPT, UR64, 0x20, URZ ;  /* 0x00000020403c7890 */ /* 0x000fe4000fffe0ff */
[----:B------:R-:W-:Y:S02]  /*1950*/  UIADD3 UR58, UPT, UPT, UR64, 0x60, URZ ;  /* 0x00000060403a7890 */ /* 0x000fe4000fffe0ff */
[----:B------:R-:W-:Y:S02]  /*1960*/  UIADD3 UR56, UPT, UPT, UR24, UR20, URZ ;  /* 0x0000001418387290 */ /* 0x000fe4000fffe0ff */
[----:B------:R-:W-:Y:S02]  /*1970*/  UIADD3 UR54, UPT, UPT, UR24, UR19, URZ ;  /* 0x0000001318367290 */ /* 0x000fe4000fffe0ff */
[----:B------:R-:W-:Y:S02]  /*1980*/  UIADD3 UR50, UPT, UPT, UR20, 0x2, UR24 ;  /* 0x0000000214327890 */ /* 0x000fe4000fffe018 */
[----:B------:R-:W-:Y:S02]  /*1990*/  UIADD3 UR48, UPT, UPT, UR19, 0x2, UR24 ;  /* 0x0000000213307890 */ /* 0x000fe4000fffe018 */
[----:B------:R-:W-:Y:S02]  /*19a0*/  UIADD3 UR44, UPT, UPT, UR20, 0x4, UR24 ;  /* 0x00000004142c7890 */ /* 0x000fe4000fffe018 */
[----:B------:R-:W-:Y:S02]  /*19b0*/  UIADD3 UR70, UPT, UPT, UR19, 0x4, UR24 ;  /* 0x0000000413467890 */ /* 0x000fe4000fffe018 */
[----:B------:R-:W-:Y:S02]  /*19c0*/  UIADD3 UR32, UPT, UPT, UR16, 0x30, URZ ;  /* 0x0000003010207890 */ /* 0x000fe4000fffe0ff */
[----:B------:R-:W-:Y:S01]  /*19d0*/  UIADD3 UR34, UPT, UPT, UR34, UR19, URZ ;  /* 0x0000001322227290 */ /* 0x000fe2000fffe0ff */
[----:B------:R-:W-:Y:S01]  /*19e0*/  UMOV UR69, 0x4008 ;  /* 0x0000400800457882 */ /* 0x000fe20000000000 */
        /* <DEDUP_REMOVED lines=11> */
[----:B------:R-:W-:Y:S05]  /*1aa0*/  @P1 BRA `(.L_x_28) ;  /* 0x0000000000101947 */ /* 0x000fea0003800000 */
[----:B------:R-:W-:Y:S06]  /*1ab0*/  USHF.L.U32 UR24, UR37, 0x1f, URZ ;  /* 0x0000001f25187899 */ /* 0x000fec00080006ff */
[----:B-1----:R-:W-:Y:S04]  /*1ac0*/  MOV R0, UR24 ;  /* 0x0000001800007c02 */ /* 0x002fe80008000f00 */
[----:B------:R-:W1:Y:S02]  /*1ad0*/  SYNCS.PHASECHK.TRANS64.TRYWAIT P0, [UR16], R0 ;  /* 0x00000000ff0075a7 */ /* 0x000e640008001110 */
[----:B-1----:R-:W-:Y:S05]  /*1ae0*/  @!P0 BRA `(.L_x_29) ;  /* 0x0000001c00048947 */ /* 0x002fea0003800000 */
.L_x_28:
[----:B------:R4:W-:Y:S01]  /*1af0*/  UTCCP.T.S.2CTA.4x32dp128bit tmem[UR39+0x100], gdesc[UR68] ;  /* 0x00010044270079e7 */ /* 0x0009e20009300000 */
[----:B------:R4:W-:Y:S01]  /*1b00*/  UTCCP.T.S.2CTA.4x32dp128bit tmem[UR39+0x104], gdesc[UR66] ;  /* 0x00010442270079e7 */ /* 0x0009e20009300000 */
[----:B------:R4:W-:Y:S01]  /*1b10*/  UTCCP.T.S.2CTA.4x32dp128bit tmem[UR39+0x108], gdesc[UR64] ;  /* 0x00010840270079e7 */ /* 0x0009e20009300000 */
[----:B------:R4:W-:Y:S01]  /*1b20*/  UTCCP.T.S.2CTA.4x32dp128bit tmem[UR39+0x10c], gdesc[UR62] ;  /* 0x00010c3e270079e7 */ /* 0x0009e20009300000 */
[----:B------:R4:W-:Y:S01]  /*1b30*/  UTCCP.T.S.2CTA.4x32dp128bit tmem[UR39+0x110], gdesc[UR60] ;  /* 0x0001103c270079e7 */ /* 0x0009e20009300000 */
[----:B------:R4:W-:Y:S01]  /*1b40*/  UTCCP.T.S.2CTA.4x32dp128bit tmem[UR39+0x114], gdesc[UR58] ;  /* 0x0001143a270079e7 */ /* 0x0009e20009300000 */
[----:B------:R4:W-:Y:S01]  /*1b50*/  UTCOMMA.2CTA gdesc[UR54], gdesc[UR56], tmem[UR39], tmem[UR52], idesc[UR53], tmem[UR10], UP4 ;  /* 0xc00a3438360075ea */ /* 0x0009e2000a200027 */
[----:B------:R-:W-:Y:S01]  /*1b60*/  UPLOP3.LUT UP4, UPT, UPT, UPT, UPT, 0x80, 0x8 ;  /* 0x000000000008789c */ /* 0x000fe20003f8f070 */
[----:B------:R4:W-:Y:S01]  /*1b70*/  UTCOMMA.2CTA gdesc[UR48], gdesc[UR50], tmem[UR39], tmem[UR46], idesc[UR47], tmem[UR6], UPT ;  /* 0xc0062e32300075ea */ /* 0x0009e2000ba00027 */
[----:B------:R4:W-:Y:S01]  /*1b80*/  UTCOMMA.2CTA gdesc[UR70], gdesc[UR44], tmem[UR39], tmem[UR42], idesc[UR43], tmem[UR8], UPT ;  /* 0xc0082a2c460075ea */ /* 0x0009e2000ba00027 */
[----:B------:R-:W-:Y:S01]  /*1b90*/  UMOV UR72, UR36 ;  /* 0x0000002400487c82 */ /* 0x000fe20008000000 */
[----:B------:R-:W-:Y:S01]  /*1ba0*/  UMOV UR73, 0x40004040 ;  /* 0x4000404000497882 */ /* 0x000fe20000000000 */
[----:B------:R-:W-:Y:S01]  /*1bb0*/  UMOV UR74, UR34 ;  /* 0x00000022004a7c82 */ /* 0x000fe20008000000 */
[----:B------:R-:W-:Y:S02]  /*1bc0*/  UMOV UR75, 0x40004040 ;  /* 0x40004040004b7882 */ /* 0x000fe40000000000 */
[----:B------:R4:W-:Y:S01]  /*1bd0*/  UTCOMMA.2CTA gdesc[UR74], gdesc[UR72], tmem[UR39], tmem[UR40], idesc[UR41], tmem[UR4], UPT ;  /* 0xc00428484a0075ea */ /* 0x0009e2000ba00027 */
[----:B------:R4:W-:Y:S01]  /*1be0*/  UTCBAR.2CTA.MULTICAST [UR32], URZ, UR27 ;  /* 0x000000ff200073e9 */ /* 0x0009e2000820081b */
[----:B------:R-:W-:Y:S01]  /*1bf0*/  NOP ;  /* 0x0000000000007918 */ /* 0x000fe20000000000 */
.L_x_27:
[----:B------:R-:W-:Y:S01]  /*1c00*/  UIADD3 UR35, UPT, UPT, UR35, 0x1, URZ ;  /* 0x0000000123237890 */ /* 0x000fe2000fffe0ff */
[----:B------:R-:W-:Y:S01]  /*1c10*/  PLOP3.LUT P1, PT, PT, PT, PT, 0x80, 0x8 ;  /* 0x000000000008781c */ /* 0x000fe20003f2f070 */
[----:B------:R-:W-:Y:S02]  /*1c20*/  UISETP.GT.U32.AND UP3, UPT, UR33, 0xe, UPT ;  /* 0x0000000e2100788c */ /* 0x000fe4000bf64070 */
[----:B------:R-:W-:Y:S02]  /*1c30*/  UISETP.NE.AND UP2, UPT, UR35, 0x6, UPT ;  /* 0x000000062300788c */ /* 0x000fe4000bf45270 */
[----:B------:R-:W-:Y:S02]  /*1c40*/  UISETP.NE.OR UP3, UPT, UR31, URZ, UP3 ;  /* 0x000000ff1f00728c */ /* 0x000fe40009f65670 */
[----:B------:R-:W-:Y:S02]  /*1c50*/  USEL UR16, URZ, 0x1, UP2 ;  /* 0x00000001ff107887 */ /* 0x000fe40009000000 */
[----:B------:R-:W-:Y:S02]  /*1c60*/  USEL UR35, UR35, URZ, UP2 ;  /* 0x000000ff23237287 */ /* 0x000fe40009000000 */
[----:B------:R-:W-:Y:S01]  /*1c70*/  ULOP3.LUT UR37, UR37, UR16, URZ, 0x3c, !UPT ;  /* 0x0000001025257292 */ /* 0x000fe2000f8e3cff */
[----:B------:R-:W-:Y:S01]  /*1c80*/  PLOP3.LUT P0, PT, PT, PT, UP3, 0x80, 0x8 ;  /* 0x000000000008781c */ /* 0x000fe20003f0f038 */
[----:B------:R-:W-:Y:S03]  /*1c90*/  UIADD3 UR33, UPT, UPT, UR33, 0x1, URZ ;  /* 0x0000000121217890 */ /* 0x000fe6000fffe0ff */
[----:B------:R-:W-:Y:S02]  /*1ca0*/  @!UP3 USHF.L.U32 UR16, UR37, 0x1f, URZ ;  /* 0x0000001f2510b899 */ /* 0x000fe400080006ff */
[----:B------:R-:W-:Y:S02]  /*1cb0*/  @!UP3 ULEA UR24, UR35, UR12, 0x3 ;  /* 0x0000000c2318b291 */ /* 0x000fe4000f8e18ff */
[----:B------:R-:W-:Y:S02]  /*1cc0*/  UISETP.NE.AND UP2, UPT, UR33, 0x10, UPT ;  /* 0x000000102100788c */ /* 0x000fe4000bf45270 */
[----:B-1----:R-:W-:Y:S05]  /*1cd0*/  IMAD.U32 R0, RZ, RZ, UR16 ;  /* 0x00000010ff007e24 */ /* 0x002fea000f8e00ff */
[----:B------:R5:W1:Y:S02]  /*1ce0*/  @!P0 SYNCS.PHASECHK.TRANS64.TRYWAIT P1, [UR24], R0 ;  /* 0x00000000ff0085a7 */ /* 0x000a640008021118 */
[----:B------:R-:W-:Y:S05]  /*1cf0*/  BRA.U UP2, `(.L_x_30) ;  /* 0xfffffff902ec7547 */ /* 0x000fea000b83ffff */
[----:B------:R-:W-:Y:S05]  /*1d00*/  BRA.U UP1, `(.L_x_31) ;  /* 0x00000001010c7547 */ /* 0x000fea000b800000 */
[----:B------:R-:W-:Y:S02]  /*1d10*/  UMOV UR16, 0x3 ;  /* 0x0000000300107882 */ /* 0x000fe40000000000 */
[----:B------:R4:W-:Y:S01]  /*1d20*/  UTCBAR.2CTA.MULTICAST [UR26], URZ, UR16 ;  /* 0x000000ff1a0073e9 */ /* 0x0009e20008200810 */
[----:B------:R-:W-:Y:S02]  /*1d30*/  NOP ;  /* 0x0000000000007918 */ /* 0x000fe40000000000 */
.L_x_31:
[----:B------:R-:W-:Y:S01]  /*1d40*/  UISETP.GE.AND UP2, UPT, UR25, 0x100, UPT ;  /* 0x000001001900788c */ /* 0x000fe2000bf46270 */
[----:B------:R-:W-:-:S08]  /*1d50*/  LOP3.LUT R3, R3, 0x1, RZ, 0x3c, !PT ;  /* 0x0000000103037812 */ /* 0x000fd000078e3cff */
[----:B------:R-:W-:Y:S05]  /*1d60*/  BRA.U !UP2, `(.L_x_32) ;  /* 0xfffffff90aa07547 */ /* 0x000fea000b83ffff */
.L_x_24:
[----:B------:R-:W-:-:S09]  /*1d70*/  UISETP.NE.AND UP0, UPT, UR28, URZ, UPT ;  /* 0x000000ff1c00728c */ /* 0x000fd2000bf05270 */
[----:B------:R-:W-:Y:S05]  /*1d80*/  BRA.U UP0, `(.L_x_23) ;  /* 0x0000000100187547 */ /* 0x000fea000b800000 */
[----:B-----5:R-:W5:Y:S01]  /*1d90*/  S2R R0, SR_CgaCtaId ;  /* 0x0000000000007919 */ /* 0x020f620000008800 */
[----:B------:R-:W-:Y:S01]  /*1da0*/  MOV R7, 0x400 ;  /* 0x0000040000077802 */ /* 0x000fe20000000f00 */
[----:B------:R-:W-:-:S03]  /*1db0*/  IMAD.U32 R2, R3, -0x80000000, RZ ;  /* 0x8000000003027824 */ /* 0x000fc600078e00ff */
[----:B-----5:R-:W-:-:S04]  /*1dc0*/  LEA R7, R0, R7, 0x18 ;  /* 0x0000000700077211 */ /* 0x020fc800078ec0ff */
[----:B------:R-:W5:Y:S02]  /*1dd0*/  SYNCS.PHASECHK.TRANS64.TRYWAIT P0, [R7+URZ+0x68], R2 ;  /* 0x00006802070075a7 */ /* 0x000f6400080011ff */
[----:B-----5:R-:W-:Y:S05]  /*1de0*/  @!P0 BRA `(.L_x_33) ;  /* 0x0000001800648947 */ /* 0x020fea0003800000 */
.L_x_23:
[----:B------:R-:W-:-:S13]  /*1df0*/  ISETP.GT.AND P0, PT, R5, 0x3, PT ;  /* 0x000000030500780c */ /* 0x000fda0003f04270 */
[----:B-12345:R-:W-:Y:S05]  /*1e00*/  @P0 EXIT ;  /* 0x000000000000094d */ /* 0x03efea0003800000 */
[----:B------:R-:W-:-:S13]  /*1e10*/  ISETP.NE.AND P0, PT, R5, RZ, PT ;  /* 0x000000ff0500720c */ /* 0x000fda0003f05270 */
[----:B------:R-:W-:Y:S05]  /*1e20*/  @P0 BRA `(.L_x_34) ;  /* 0x00000004008c0947 */ /* 0x000fea0003800000 */
[----:B------:R-:W1:Y:S01]  /*1e30*/  S2R R6, SR_CgaCtaId ;  /* 0x0000000000067919 */ /* 0x000e620000008800 */
[----:B------:R-:W-:Y:S01]  /*1e40*/  NOP ;  /* 0x0000000000007918 */ /* 0x000fe20000000000 */
[----:B------:R-:W-:Y:S02]  /*1e50*/  MOV R3, 0x40 ;  /* 0x0000004000037802 */ /* 0x000fe40000000f00 */
[----:B------:R-:W-:Y:S02]  /*1e60*/  MOV R5, 0x400 ;  /* 0x0000040000057802 */ /* 0x000fe40000000f00 */
[C---:B-1----:R-:W-:Y:S02]  /*1e70*/  LEA R0, R6.reuse, R3, 0x18 ;  /* 0x0000000306007211 */ /* 0x042fe400078ec0ff */
[----:B------:R-:W-:-:S04]  /*1e80*/  LEA R5, R6, R5, 0x18 ;  /* 0x0000000506057211 */ /* 0x000fc800078ec0ff */
[----:B------:R-:W1:Y:S02]  /*1e90*/  LDS.U8 R0, [R0] ;  /* 0x0000000000007984 */ /* 0x000e640000000000 */
[----:B-1----:R-:W-:-:S13]  /*1ea0*/  ISETP.NE.AND P0, PT, R0, RZ, PT ;  /* 0x000000ff0000720c */ /* 0x002fda0003f05270 */
[----:B------:R-:W-:Y:S05]  /*1eb0*/  @P0 BRA `(.L_x_35) ;  /* 0x0000000400500947 */ /* 0x000fea0003800000 */
[C---:B------:R-:W-:Y:S02]  /*1ec0*/  LOP3.LUT R0, R6.reuse, 0x1, RZ, 0xc0, !PT ;  /* 0x0000000106007812 */ /* 0x040fe400078ec0ff */
[----:B------:R-:W-:Y:S02]  /*1ed0*/  LOP3.LUT R13, R6, 0x1, RZ, 0x3c, !PT ;  /* 0x00000001060d7812 */ /* 0x000fe400078e3cff */
[----:B------:R-:W-:-:S13]  /*1ee0*/  ISETP.NE.U32.AND P1, PT, R0, 0x1, PT ;  /* 0x000000010000780c */ /* 0x000fda0003f25070 */
[----:B------:R-:W-:Y:S05]  /*1ef0*/  @!P1 BRA `(.L_x_36) ;  /* 0x0000000000c49947 */ /* 0x000fea0003800000 */
[----:B------:R-:W-:Y:S01]  /*1f00*/  ELECT P0, URZ, PT ;  /* 0x0000000000ff782f */ /* 0x000fe20003800000 */
[----:B------:R-:W-:-:S12]  /*1f10*/  BSSY B0, `(.L_x_36) ;  /* 0x000002f000007945 */ /* 0x000fd80003800000 */
[----:B------:R-:W-:Y:S05]  /*1f20*/  @!P0 BRA `(.L_x_37) ;  /* 0x0000000000b48947 */ /* 0x000fea0003800000 */
[----:B------:R-:W-:-:S05]  /*1f30*/  UMOV UR4, 0x10 ;  /* 0x0000001000047882 */ /* 0x000fca0000000000 */
[----:B------:R-:W-:Y:S04]  /*1f40*/  DEPBAR.LE SB1, 0x36 ;  /* 0x00009d800000791a */ /* 0x000fe80000000000 */
[----:B------:R-:W1:Y:S02]  /*1f50*/  UTCATOMSWS.2CTA.FIND_AND_SET.ALIGN UP0, UR4, UR4 ;  /* 0x00000004000475e3 */ /* 0x000e640008200800 */
[----:B-1----:R-:W-:Y:S01]  /*1f60*/  PLOP3.LUT P0, PT, PT, PT, UP0, 0x80, 0x8 ;  /* 0x000000000008781c */ /* 0x002fe20003f0f008 */
[----:B------:R-:W-:-:S03]  /*1f70*/  IMAD.U32 R12, RZ, RZ, UR4 ;  /* 0x00000004ff0c7e24 */ /* 0x000fc6000f8e00ff */
[----:B------:R-:W-:-:S04]  /*1f80*/  SEL R0, RZ, 0xffffffff, !P0 ;  /* 0xffffffffff007807 */ /* 0x000fc80004000000 */
[----:B------:R-:W-:-:S13]  /*1f90*/  ISETP.NE.AND P0, PT, R0, RZ, PT ;  /* 0x000000ff0000720c */ /* 0x000fda0003f05270 */
[----:B------:R-:W-:Y:S05]  /*1fa0*/  @P0 BRA `(.L_x_38) ;  /* 0x0000000000240947 */ /* 0x000fea0003800000 */
.L_x_39:
[----:B------:R-:W-:Y:S05]  /*1fb0*/  NANOSLEEP 0x64 ;  /* 0x000000640000795d */ /* 0x000fea0003800000 */
[----:B------:R-:W-:-:S05]  /*1fc0*/  UMOV UR4, 0x10 ;  /* 0x0000001000047882 */ /* 0x000fca0000000000 */
[----:B------:R-:W-:Y:S04]  /*1fd0*/  DEPBAR.LE SB1, 0x36 ;  /* 0x00009d800000791a */ /* 0x000fe80000000000 */
[----:B------:R-:W1:Y:S02]  /*1fe0*/  UTCATOMSWS.2CTA.FIND_AND_SET.ALIGN UP0, UR4, UR4 ;  /* 0x00000004000475e3 */ /* 0x000e640008200800 */
[----:B-1----:R-:W-:Y:S01]  /*1ff0*/  PLOP3.LUT P0, PT, PT, PT, UP0, 0x80, 0x8 ;  /* 0x000000000008781c */ /* 0x002fe20003f0f008 */
[----:B------:R-:W-:-:S03]  /*2000*/  IMAD.U32 R12, RZ, RZ, UR4 ;  /* 0x00000004ff0c7e24 */ /* 0x000fc6000f8e00ff */
[----:B------:R-:W-:-:S04]  /*2010*/  SEL R0, RZ, 0xffffffff, !P0 ;  /* 0xffffffffff007807 */ /* 0x000fc80004000000 */
[----:B------:R-:W-:-:S13]  /*2020*/  ISETP.NE.AND P0, PT, R0, RZ, PT ;  /* 0x000000ff0000720c */ /* 0x000fda0003f05270 */
[----:B------:R-:W-:Y:S05]  /*2030*/  @!P0 BRA `(.L_x_39) ;  /* 0xfffffffc00dc8947 */ /* 0x000fea000383ffff */
.L_x_38:
[----:B------:R-:W-:Y:S01]  /*2040*/  MOV R11, 0x60 ;  /* 0x00000060000b7802 */ /* 0x000fe20000000f00 */
[----:B------:R-:W-:Y:S01]  /*2050*/  VIADD R2, R5, 0x78 ;  /* 0x0000007805027836 */ /* 0x000fe20000000000 */
[----:B------:R-:W-:Y:S01]  /*2060*/  MOV R3, 0x58 ;  /* 0x0000005800037802 */ /* 0x000fe20000000f00 */
[----:B------:R-:W-:Y:S01]  /*2070*/  IMAD.MOV.U32 R8, RZ, RZ, 0x4 ;  /* 0x00000004ff087424 */ /* 0x000fe200078e00ff */
[C---:B------:R-:W-:Y:S02]  /*2080*/  LEA R11, R6.reuse, R11, 0x18 ;  /* 0x0000000b060b7211 */ /* 0x040fe400078ec0ff */
[----:B------:R-:W-:-:S03]  /*2090*/  LEA R0, R6, R3, 0x18 ;  /* 0x0000000306007211 */ /* 0x000fc600078ec0ff */
[----:B------:R-:W1:Y:S02]  /*20a0*/  LDS R14, [R11] ;  /* 0x000000000b0e7984 */ /* 0x000e640000000800 */
[----:B-1----:R-:W-:-:S04]  /*20b0*/  IMAD.U32 R14, R14, -0x80000000, RZ ;  /* 0x800000000e0e7824 */ /* 0x002fc800078e00ff */
[----:B------:R-:W1:Y:S02]  /*20c0*/  SYNCS.PHASECHK.TRANS64.TRYWAIT P0, [R0+URZ], R14 ;  /* 0x0000000e000075a7 */ /* 0x000e6400080011ff */
[----:B-1----:R-:W-:Y:S05]  /*20d0*/  @P0 BRA `(.L_x_40) ;  /* 0x0000000000080947 */ /* 0x002fea0003800000 */
[----:B------:R-:W1:Y:S02]  /*20e0*/  SYNCS.PHASECHK.TRANS64.TRYWAIT P0, [R0+URZ], R14 ;  /* 0x0000000e000075a7 */ /* 0x000e6400080011ff */
[----:B-1----:R-:W-:Y:S05]  /*20f0*/  @!P0 BRA `(.L_x_41) ;  /* 0x0000001400b88947 */ /* 0x002fea0003800000 */
.L_x_40:
[C---:B------:R-:W-:Y:S01]  /*2100*/  PRMT R3, R13.reuse, 0x654, R0 ;  /* 0x000006540d037816 */ /* 0x040fe20000000000 */
[C---:B------:R-:W-:Y:S01]  /*2110*/  IMAD.SHL.U32 R10, R12.reuse, 0x20, RZ ;  /* 0x000000200c0a7824 */ /* 0x040fe200078e00ff */
[----:B------:R-:W-:Y:S01]  /*2120*/  PRMT R2, R13, 0x654, R2 ;  /* 0x000006540d027816 */ /* 0x000fe20000000002 */
[----:B------:R-:W-:Y:S01]  /*2130*/  IMAD.MOV.U32 R7, RZ, RZ, 0xffff ;  /* 0x0000ffffff077424 */ /* 0x000fe200078e00ff */
[----:B------:R2:W-:Y:S01]  /*2140*/  SYNCS.ARRIVE.TRANS64.RED RZ, [R3+URZ], R8 ;  /* 0x0000000803ff79a7 */ /* 0x0005e200080004ff */
[----:B-1----:R-:W-:Y:S01]  /*2150*/  IMAD.MOV.U32 R0, RZ, RZ, 0x1 ;  /* 0x00000001ff007424 */ /* 0x002fe200078e00ff */
[----:B------:R1:W-:Y:S01]  /*2160*/  STS [R5+0x78], R10 ;  /* 0x0000780a05007388 */ /* 0x0003e20000000800 */
[----:B------:R-:W-:Y:S01]  /*2170*/  VIADD R9, R12, 0x10 ;  /* 0x000000100c097836 */ /* 0x000fe20000000000 */
[----:B------:R-:W-:Y:S02]  /*2180*/  SHF.L.U32 R7, R7, R12, RZ ;  /* 0x0000000c07077219 */ /* 0x000fe400000006ff */
[----:B------:R1:W-:Y:S02]  /*2190*/  STAS [R2.64], R12 ;  /* 0x0000000c02007dbd */ /* 0x0003e4000c0008ff */
[----:B--2---:R-:W-:-:S02]  /*21a0*/  SHF.L.U32 R8, R0, R9, RZ ;  /* 0x0000000900087219 */ /* 0x004fc400000006ff */
[----:B------:R-:W-:Y:S02]  /*21b0*/  MOV R9, 0x50 ;  /* 0x0000005000097802 */ /* 0x000fe40000000f00 */
[----:B------:R-:W-:Y:S02]  /*21c0*/  LOP3.LUT R7, R8, R7, RZ, 0xfc, !PT ;  /* 0x0000000708077212 */ /* 0x000fe400078efcff */
[----:B------:R-:W-:-:S05]  /*21d0*/  LEA R8, R6, R9, 0x18 ;  /* 0x0000000906087211 */ /* 0x000fca00078ec0ff */
[----:B------:R1:W-:Y:S04]  /*21e0*/  ATOMS.OR RZ, [R8], R7 ;  /* 0x0000000708ff738c */ /* 0x0003e80003000000 */
[----:B------:R1:W-:Y:S02]  /*21f0*/  ATOMS.XOR RZ, [R11], R0 ;  /* 0x000000000bff738c */ /* 0x0003e40003800000 */
.L_x_37:
[----:B------:R-:W-:Y:S05]  /*2200*/  BSYNC B0 ;  /* 0x0000000000007941 */ /* 0x000fea0003800000 */
.L_x_36:
[----:B------:R-:W-:Y:S05]  /*2210*/  @P1 BRA `(.L_x_42) ;  /* 0x0000000000881947 */ /* 0x000fea0003800000 */
[----:B------:R-:W-:Y:S05]  /*2220*/  WARPSYNC.ALL ;  /* 0x0000000000007948 */ /* 0x000fea0003800000 */
[----:B------:R-:W-:Y:S01]  /*2230*/  NOP ;  /* 0x0000000000007918 */ /* 0x000fe20000000000 */
[----:B------:R-:W-:-:S13]  /*2240*/  ELECT P0, URZ, PT ;  /* 0x0000000000ff782f */ /* 0x000fda0003800000 */
[----:B------:R-:W-:Y:S05]  /*2250*/  @!P0 BRA `(.L_x_42) ;  /* 0x0000000000788947 */ /* 0x000fea0003800000 */
[----:B-1----:R-:W-:Y:S02]  /*2260*/  MOV R3, 0x60 ;  /* 0x0000006000037802 */ /* 0x002fe40000000f00 */
[----:B------:R-:W-:Y:S02]  /*2270*/  MOV R7, 0x58 ;  /* 0x0000005800077802 */ /* 0x000fe40000000f00 */
        /* <DEDUP_REMOVED lines=8> */
.L_x_43:
[----:B------:R-:W2:Y:S01]  /*2300*/  LDS R9, [R5+0x78] ;  /* 0x0000780005097984 */ /* 0x000ea20000000800 */
[----:B------:R-:W-:Y:S01]  /*2310*/  IMAD.MOV.U32 R2, RZ, RZ, 0xffff ;  /* 0x0000ffffff027424 */ /* 0x000fe200078e00ff */
[----:B-1----:R-:W-:Y:S01]  /*2320*/  PRMT R8, R13, 0x654, R8 ;  /* 0x000006540d087816 */ /* 0x002fe20000000008 */
[----:B------:R-:W-:Y:S02]  /*2330*/  IMAD.MOV.U32 R0, RZ, RZ, 0x1 ;  /* 0x00000001ff007424 */ /* 0x000fe400078e00ff */
[C---:B--2---:R-:W-:Y:S01]  /*2340*/  IMAD.SHL.U32 R10, R9.reuse, 0x20, RZ ;  /* 0x00000020090a7824 */ /* 0x044fe200078e00ff */
[----:B------:R-:W-:Y:S01]  /*2350*/  SHF.L.U32 R2, R2, R9, RZ ;  /* 0x0000000902027219 */ /* 0x000fe200000006ff */
[----:B------:R-:W-:-:S03]  /*2360*/  VIADD R7, R9, 0x10 ;  /* 0x0000001009077836 */ /* 0x000fc60000000000 */
[----:B------:R2:W-:Y:S02]  /*2370*/  STS [R5+0x78], R10 ;  /* 0x0000780a05007388 */ /* 0x0005e40000000800 */
[----:B------:R-:W-:Y:S02]  /*2380*/  SHF.L.U32 R9, R0, R7, RZ ;  /* 0x0000000700097219 */ /* 0x000fe400000006ff */
[----:B------:R-:W-:Y:S02]  /*2390*/  MOV R7, 0x50 ;  /* 0x0000005000077802 */ /* 0x000fe40000000f00 */
[----:B------:R-:W-:Y:S02]  /*23a0*/  LOP3.LUT R2, R9, R2, RZ, 0xfc, !PT ;  /* 0x0000000209027212 */ /* 0x000fe400078efcff */
[----:B------:R-:W-:-:S05]  /*23b0*/  LEA R7, R6, R7, 0x18 ;  /* 0x0000000706077211 */ /* 0x000fca00078ec0ff */
[----:B------:R2:W-:Y:S01]  /*23c0*/  ATOMS.OR RZ, [R7], R2 ;  /* 0x0000000207ff738c */ /* 0x0005e20003000000 */
[----:B------:R2:W-:Y:S03]  /*23d0*/  SYNCS.ARRIVE.TRANS64.RED.A1T0 RZ, [R8+URZ], RZ ;  /* 0x000000ff08ff79a7 */ /* 0x0005e600081004ff */
[----:B------:R2:W-:Y:S01]  /*23e0*/  ATOMS.XOR RZ, [R3], R0 ;  /* 0x0000000003ff738c */ /* 0x0005e20003800000 */
[----:B------:R-:W-:Y:S05]  /*23f0*/  BRA `(.L_x_42) ;  /* 0x0000000000107947 */ /* 0x000fea0003800000 */
.L_x_35:
[----:B------:R-:W-:Y:S02]  /*2400*/  MOV R0, 0xffffffff ;  /* 0xffffffff00007802 */ /* 0x000fe40000000f00 */
[----:B------:R-:W-:-:S03]  /*2410*/  MOV R2, 0x2440 ;  /* 0x0000244000027802 */ /* 0x000fc60000000f00 */
[----:B------:R1:W-:Y:S04]  /*2420*/  STS [R5+0x78], R0 ;  /* 0x0000780005007388 */ /* 0x0003e80000000800 */
[----:B-1----:R-:W-:Y:S05]  /*2430*/  CALL.REL.NOINC `($__internal_1_$__cuda_sm10x_tcgen05_guardrail_trap_phase_invalid_during_alloc) ;  /* 0x0000001400547944 */ /* 0x002fea0003c00000 */
.L_x_42:
[----:B------:R-:W-:Y:S05]  /*2440*/  WARPSYNC.ALL ;  /* 0x0000000000007948 */ /* 0x000fea0003800000 */
[----:B------:R-:W-:Y:S01]  /*2450*/  NOP ;  /* 0x0000000000007918 */ /* 0x000fe20000000000 */
.L_x_34:
[----:B------:R-:W3:Y:S08]  /*2460*/  S2UR UR4, SR_CgaCtaId ;  /* 0x00000000000479c3 */ /* 0x000ef00000008800 */
[----:B------:R-:W-:Y:S01]  /*2470*/  BAR.SYNC.DEFER_BLOCKING 0x3, 0xa0 ;  /* 0x00c2800000007b1d */ /* 0x000fe20000010000 */
[----:B-12---:R-:W-:-:S07]  /*2480*/  MOV R3, 0x400 ;  /* 0x0000040000037802 */ /* 0x006fce0000000f00 */
[----:B------:R-:W1:Y:S01]  /*2490*/  S2UR UR7, SR_CTAID.Z ;  /* 0x00000000000779c3 */ /* 0x000e620000002700 */
[----:B---3--:R-:W-:-:S05]  /*24a0*/  IMAD.U32 R0, RZ, RZ, UR4 ;  /* 0x00000004ff007e24 */ /* 0x008fca000f8e00ff */
[----:B------:R-:W-:Y:S01]  /*24b0*/  LEA R40, R0, R3, 0x18 ;  /* 0x0000000300287211 */ /* 0x000fe200078ec0ff */
[----:B-1----:R-:W-:-:S04]  /*24c0*/  UISETP.GT.U32.AND UP0, UPT, UR7, 0xff, UPT ;  /* 0x000000ff0700788c */ /* 0x002fc8000bf04070 */
[----:B------:R-:W1:Y:S02]  /*24d0*/  LDS R2, [R40+0x78] ;  /* 0x0000780028027984 */ /* 0x000e640000000800 */
[----:B-1----:R-:W-:-:S03]  /*24e0*/  R2UR UR8, R2 ;  /* 0x00000000020872ca */ /* 0x002fc600000e0000 */
[----:B------:R-:W-:-:S12]  /*24f0*/  BRA.U UP0, `(.L_x_45) ;  /* 0x0000000d00507547 */ /* 0x000fd8000b800000 */
[----:B------:R-:W1:Y:S01]  /*2500*/  LDCU.64 UR4, c[0x0][0x648] ;  /* 0x0000c900ff0477ac */ /* 0x000e620008000a00 */
[----:B------:R-:W-:Y:S01]  /*2510*/  SHF.R.U32.HI R2, RZ, 0x5, R4 ;  /* 0x00000005ff027819 */ /* 0x000fe20000011604 */
[----:B------:R-:W2:Y:S01]  /*2520*/  S2R R3, SR_LANEID ;  /* 0x0000000000037919 */ /* 0x000ea20000000000 */
[C---:B------:R-:W-:Y:S01]  /*2530*/  ISETP.NE.AND P0, PT, R0.reuse, UR29, PT ;  /* 0x0000001d00007c0c */ /* 0x040fe2000bf05270 */
[----:B------:R-:W3:Y:S01]  /*2540*/  LDCU UR20, c[0x0][0x374] ;  /* 0x00006e80ff1477ac */ /* 0x000ee20008000800 */
[----:B------:R-:W-:Y:S02]  /*2550*/  IMAD.MOV.U32 R38, RZ, RZ, RZ ;  /* 0x000000ffff267224 */ /* 0x000fe400078e00ff */
[----:B------:R-:W-:Y:S01]  /*2560*/  ISETP.LT.AND P0, PT, R0, RZ, P0 ;  /* 0x000000ff0000720c */ /* 0x000fe20000701270 */
[----:B------:R-:W3:Y:S01]  /*2570*/  LDCU UR17, c[0x0][0x370] ;  /* 0x00006e00ff1177ac */ /* 0x000ee20008000800 */
[----:B------:R-:W-:Y:S01]  /*2580*/  IMAD.SHL.U32 R0, R4, 0x20, RZ ;  /* 0x0000002004007824 */ /* 0x000fe200078e00ff */
[----:B------:R-:W4:Y:S04]  /*2590*/  LDCU UR16, c[0x0][0x378] ;  /* 0x00006f00ff1077ac */ /* 0x000f280008000800 */
[----:B------:R-:W-:Y:S01]  /*25a0*/  LOP3.LUT R0, R0, 0x3e0, RZ, 0xc0, !PT ;  /* 0x000003e000007812 */ /* 0x000fe200078ec0ff */
[----:B------:R-:W-:-:S02]  /*25b0*/  USHF.R.U32.HI UR30, URZ, 0x1, UR30 ;  /* 0x00000001ff1e7899 */ /* 0x000fc4000801161e */
[----:B-1----:R-:W-:Y:S02]  /*25c0*/  UIMAD.WIDE.U32 UR10, UR7, UR5, URZ ;  /* 0x00000005070a72a5 */ /* 0x002fe4000f8e00ff */
[----:B------:R-:W-:Y:S01]  /*25d0*/  UIADD3 UR26, UPT, UPT, UR30, -0x1, URZ ;  /* 0xffffffff1e1a7890 */ /* 0x000fe2000fffe0ff */
[----:B------:R-:W1:Y:S04]  /*25e0*/  LDCU.64 UR18, c[0x0][0x348] ;  /* 0x00006900ff1277ac */ /* 0x000e680008000a00 */
[----:B------:R-:W-:Y:S01]  /*25f0*/  UMOV UR9, UR11 ;  /* 0x0000000b00097c82 */ /* 0x000fe20008000000 */
[----:B------:R-:W-:Y:S01]  /*2600*/  IMAD.U32 R5, RZ, RZ, UR26 ;  /* 0x0000001aff057e24 */ /* 0x000fe2000f8e00ff */
[----:B------:R-:W-:Y:S01]  /*2610*/  UIADD3 UR5, UPT, UPT, UR7, -UR9, URZ ;  /* 0x8000000907057290 */ /* 0x000fe2000fffe0ff */
[----:B------:R-:W-:Y:S01]  /*2620*/  @!P0 IADD3 R5, PT, PT, RZ, UR30, RZ ;  /* 0x0000001eff058c10 */ /* 0x000fe2000fffe0ff */
[----:B------:R-:W5:Y:S02]  /*2630*/  LDCU UR10, c[0x0][0x658] ;  /* 0x0000cb00ff0a77ac */ /* 0x000f640008000800 */
[----:B------:R-:W-:-:S02]  /*2640*/  USHF.R.U32.HI UR5, URZ, UR23, UR5 ;  /* 0x00000017ff057299 */ /* 0x000fc40008011605 */
[----:B------:R-:W-:Y:S01]  /*2650*/  IMAD.IADD R5, R5, 0x1, R5 ;  /* 0x0000000105057824 */ /* 0x000fe200078e0205 */
[----:B---3--:R-:W-:Y:S02]  /*2660*/  UIMAD UR17, UR20, UR17, URZ ;  /* 0x00000011141172a4 */ /* 0x008fe4000f8e02ff */
[----:B------:R-:W-:Y:S02]  /*2670*/  UIADD3 UR5, UPT, UPT, UR9, UR5, URZ ;  /* 0x0000000509057290 */ /* 0x000fe4000fffe0ff */
[----:B----4-:R-:W-:Y:S02]  /*2680*/  UIMAD UR17, UR17, UR16, URZ ;  /* 0x00000010111172a4 */ /* 0x010fe4000f8e02ff */
[----:B------:R-:W-:Y:S02]  /*2690*/  USHF.R.U32.HI UR6, URZ, UR22, UR5 ;  /* 0x00000016ff067299 */ /* 0x000fe40008011605 */
[----:B------:R-:W-:Y:S02]  /*26a0*/  ULEA.HI UR20, UR17, UR17, URZ, 0x1 ;  /* 0x0000001111147291 */ /* 0x000fe4000f8f08ff */
[----:B------:R-:W-:Y:S01]  /*26b0*/  UIADD3 UR6, UPT, UPT, -UR6, URZ, URZ ;  /* 0x000000ff06067290 */ /* 0x000fe2000fffe1ff */
[----:B------:R-:W3:Y:S03]  /*26c0*/  LDCU.64 UR24, c[0x0][0x358] ;  /* 0x00006b00ff1877ac */ /* 0x000ee60008000a00 */
[----:B------:R-:W-:Y:S01]  /*26d0*/  UIMAD UR6, UR4, UR6, UR7 ;  /* 0x00000006040672a4 */ /* 0x000fe2000f8e0207 */
[----:B------:R-:W4:Y:S03]  /*26e0*/  LDCU.64 UR4, c[0x0][0x660] ;  /* 0x0000cc00ff0477ac */ /* 0x000f260008000a00 */
[----:B-----5:R-:W-:-:S04]  /*26f0*/  UIMAD.WIDE.U32 UR10, UR6, UR10, URZ ;  /* 0x0000000a060a72a5 */ /* 0x020fc8000f8e00ff */
[----:B------:R-:W-:-:S04]  /*2700*/  UIADD3 UR9, UPT, UPT, UR6, -UR11, URZ ;  /* 0x8000000b06097290 */ /* 0x000fc8000fffe0ff */
[----:B------:R-:W-:-:S04]  /*2710*/  USHF.R.U32.HI UR9, URZ, UR21, UR9 ;  /* 0x00000015ff097299 */ /* 0x000fc80008011609 */
[----:B------:R-:W-:-:S04]  /*2720*/  UIADD3 UR9, UPT, UPT, UR11, UR9, URZ ;  /* 0x000000090b097290 */ /* 0x000fc8000fffe0ff */
[----:B------:R-:W-:-:S04]  /*2730*/  USHF.R.U32.HI UR12, URZ, UR15, UR9 ;  /* 0x0000000fff0c7299 */ /* 0x000fc80008011609 */
[----:B----4-:R-:W-:Y:S02]  /*2740*/  UIMAD.WIDE.U32 UR10, UR12, UR5, URZ ;  /* 0x000000050c0a72a5 */ /* 0x010fe4000f8e00ff */
[----:B------:R-:W-:-:S05]  /*2750*/  UIADD3 UR17, UPT, UPT, -UR12, URZ, URZ ;  /* 0x000000ff0c117290 */ /* 0x000fca000fffe1ff */
[----:B------:R-:W-:Y:S02]  /*2760*/  UMOV UR9, UR11 ;  /* 0x0000000b00097c82 */ /* 0x000fe40008000000 */
[----:B------:R-:W-:Y:S02]  /*2770*/  UIADD3 UR5, UPT, UPT, UR12, -UR9, URZ ;  /* 0x800000090c057290 */ /* 0x000fe4000fffe0ff */
[----:B------:R-:W4:Y:S02]  /*2780*/  S2UR UR11, SR_CgaCtaId ;  /* 0x00000000000b79c3 */ /* 0x000f240000008800 */
[----:B------:R-:W-:-:S04]  /*2790*/  USHF.R.U32.HI UR5, URZ, UR14, UR5 ;  /* 0x0000000eff057299 */ /* 0x000fc80008011605 */
[----:B------:R-:W-:Y:S02]  /*27a0*/  UIADD3 UR9, UPT, UPT, UR9, UR5, URZ ;  /* 0x0000000509097290 */ /* 0x000fe4000fffe0ff */
[----:B------:R-:W5:Y:S02]  /*27b0*/  S2UR UR10, SR_CgaCtaId ;  /* 0x00000000000a79c3 */ /* 0x000f640000008800 */
[----:B------:R-:W-:-:S03]  /*27c0*/  USHF.R.U32.HI UR9, URZ, UR13, UR9 ;  /* 0x0000000dff097299 */ /* 0x000fc60008011609 */
[----:B------:R-:W1:Y:S01]  /*27d0*/  LDCU UR5, c[0x0][0x654] ;  /* 0x0000ca80ff0577ac */ /* 0x000e620008000800 */
[----:B------:R-:W-:-:S04]  /*27e0*/  UIADD3 UR9, UPT, UPT, -UR9, URZ, URZ ;  /* 0x000000ff09097290 */ /* 0x000fc8000fffe1ff */
[----:B------:R-:W-:Y:S02]  /*27f0*/  UIMAD UR4, UR4, UR9, UR12 ;  /* 0x00000009040472a4 */ /* 0x000fe4000f8e020c */
[----:B------:R-:W-:Y:S01]  /*2800*/  USHF.R.S32.HI UR12, URZ, 0x1, UR20 ;  /* 0x00000001ff0c7899 */ /* 0x000fe20008011414 */
[----:B------:R-:W-:Y:S01]  /*2810*/  R2UR UR9, R2 ;  /* 0x00000000020972ca */ /* 0x000fe200000e0000 */
[----:B------:R-:W-:-:S05]  /*2820*/  VIADD R2, R40, 0x68 ;  /* 0x0000006828027836 */ /* 0x000fca0000000000 */
[----:B------:R-:W-:Y:S01]  /*2830*/  PRMT R2, R5, 0x654, R2 ;  /* 0x0000065405027816 */ /* 0x000fe20000000002 */
[----:B-1----:R-:W-:-:S06]  /*2840*/  UIMAD UR5, UR5, UR17, UR6 ;  /* 0x00000011050572a4 */ /* 0x002fcc000f8e0206 */
[----:B------:R-:W-:Y:S01]  /*2850*/  IMAD.U32 R7, RZ, RZ, UR9 ;  /* 0x00000009ff077e24 */ /* 0x000fe2000f8e00ff */
[----:B------:R-:W-:-:S03]  /*2860*/  ULEA UR16, UR9, UR8, 0x15 ;  /* 0x0000000809107291 */ /* 0x000fc6000f8ea8ff */
[----:B------:R-:W-:-:S04]  /*2870*/  IMAD R9, R7, 0x400, R0 ;  /* 0x0000040007097824 */ /* 0x000fc800078e0200 */
[----:B------:R-:W-:Y:S01]  /*2880*/  IMAD.IADD R4, R40, 0x1, R9 ;  /* 0x0000000128047824 */ /* 0x000fe200078e0209 */
[----:B------:R-:W-:-:S03]  /*2890*/  LEA R40, R7, R40, 0x2 ;  /* 0x0000002807287211 */ /* 0x000fc600078e10ff */
[C---:B------:R-:W-:Y:S02]  /*28a0*/  VIADD R0, R4.reuse, 0x400 ;  /* 0x0000040004007836 */ /* 0x040fe40000000000 */
[----:B------:R-:W-:-:S03]  /*28b0*/  VIADD R4, R4, 0x410 ;  /* 0x0000041004047836 */ /* 0x000fc60000000000 */
[----:B------:R-:W-:Y:S02]  /*28c0*/  SHF.R.U32.HI R39, RZ, 0x3, R0 ;  /* 0x00000003ff277819 */ /* 0x000fe40000011600 */
[----:B------:R-:W-:Y:S02]  /*28d0*/  SHF.R.U32.HI R41, RZ, 0x3, R4 ;  /* 0x00000003ff297819 */ /* 0x000fe40000011604 */
[----:B------:R-:W-:Y:S02]  /*28e0*/  LOP3.LUT R39, R0, 0x10, R39, 0x78, !PT ;  /* 0x0000001000277812 */ /* 0x000fe400078e7827 */
[----:B--2345:R-:W-:-:S07]  /*28f0*/  LOP3.LUT R41, R4, 0x10, R41, 0x78, !PT ;  /* 0x0000001004297812 */ /* 0x03cfce00078e7829 */
.L_x_51:
[----:B------:R-:W-:Y:S01]  /*2900*/  IMAD.U32 R0, RZ, RZ, UR11 ;  /* 0x0000000bff007e24 */ /* 0x000fe2000f8e00ff */
[----:B---3--:R-:W-:Y:S01]  /*2910*/  MOV R7, 0x400 ;  /* 0x0000040000077802 */ /* 0x008fe20000000f00 */
[----:B------:R-:W-:Y:S01]  /*2920*/  IMAD.U32 R5, R38, -0x80000000, RZ ;  /* 0x8000000026057824 */ /* 0x000fe200078e00ff */
[----:B------:R-:W-:Y:S02]  /*2930*/  UIADD3 UR5, UPT, UPT, UR5, UR5, URZ ;  /* 0x0000000505057290 */ /* 0x000fe4000fffe0ff */
[----:B------:R-:W-:Y:S02]  /*2940*/  LEA R4, R0, R7, 0x18 ;  /* 0x0000000700047211 */ /* 0x000fe400078ec0ff */
[----:B------:R-:W-:Y:S02]  /*2950*/  ULOP3.LUT UR17, UR5, UR31, URZ, 0xfc, !UPT ;  /* 0x0000001f05117292 */ /* 0x000fe4000f8efcff */
[----:B-1----:R-:W1:Y:S02]  /*2960*/  SYNCS.PHASECHK.TRANS64.TRYWAIT P0, [R4+URZ+0x60], R5 ;  /* 0x00006005040075a7 */ /* 0x002e6400080011ff */
[----:B------:R-:W-:-:S04]  /*2970*/  ULEA.HI UR5, UR5, UR17, URZ, 0x1 ;  /* 0x0000001105057291 */ /* 0x000fc8000f8f08ff */
[----:B------:R-:W-:Y:S02]  /*2980*/  ULOP3.LUT UR6, UR5, 0xfffffffe, URZ, 0xc0, !UPT ;  /* 0xfffffffe05067892 */ /* 0x000fe4000f8ec0ff */
[----:B------:R-:W-:Y:S02]  /*2990*/  USHF.R.U32.HI UR5, URZ, 0x1, UR5 ;  /* 0x00000001ff057899 */ /* 0x000fe40008011605 */
[----:B------:R-:W-:Y:S02]  /*29a0*/  UISETP.NE.AND UP0, UPT, UR17, UR6, UPT ;  /* 0x000000061100728c */ /* 0x000fe4000bf05270 */
[----:B------:R-:W-:Y:S02]  /*29b0*/  UIADD3 UR6, UPT, UPT, UR5, -0x1, URZ ;  /* 0xffffffff05067890 */ /* 0x000fe4000fffe0ff */
[----:B------:R-:W-:Y:S01]  /*29c0*/  UISETP.LT.AND UP0, UPT, UR17, URZ, UP0 ;  /* 0x000000ff1100728c */ /* 0x000fe20008701270 */
[----:B------:R-:W2:Y:S10]  /*29d0*/  S2UR UR17, SR_CgaCtaId ;  /* 0x00000000001179c3 */ /* 0x000eb40000008800 */
[----:B------:R-:W-:-:S02]  /*29e0*/  @!UP0 UIADD3 UR6, UPT, UPT, UR5, URZ, URZ ;  /* 0x000000ff05068290 */ /* 0x000fc4000fffe0ff */
[----:B------:R-:W-:Y:S02]  /*29f0*/  UIADD3 UR28, UP0, UPT, UR18, 0x240, URZ ;  /* 0x00000240121c7890 */ /* 0x000fe4000ff1e0ff */
[----:B------:R-:W-:Y:S02]  /*2a00*/  ULEA UR6, UR6, UR31, 0x1 ;  /* 0x0000001f06067291 */ /* 0x000fe4000f8e08ff */
[----:B------:R-:W-:Y:S02]  /*2a10*/  USHF.L.U32 UR5, UR4, 0x8, URZ ;  /* 0x0000000804057899 */ /* 0x000fe400080006ff */
[----:B------:R-:W-:Y:S01]  /*2a20*/  USHF.L.U32 UR6, UR6, 0x7, URZ ;  /* 0x0000000706067899 */ /* 0x000fe200080006ff */
[----:B-12---:R-:W-:Y:S11]  /*2a30*/  @!P0 BRA `(.L_x_46) ;  /* 0x0000000c00988947 */ /* 0x006ff60003800000 */
.L_x_65:
[----:B------:R-:W-:Y:S01]  /*2a40*/  CS2R R36, SRZ ;  /* 0x0000000000247805 */ /* 0x000fe2000001ff00 */
[----:B------:R-:W-:Y:S02]  /*2a50*/  UIADD3.X UR29, UPT, UPT, URZ, UR19, URZ, UP0, !UPT ;  /* 0x00000013ff1d7290 */ /* 0x000fe400087fe4ff */
[----:B------:R-:W-:Y:S01]  /*2a60*/  UISETP.NE.AND UP0, UPT, UR9, URZ, UPT ;  /* 0x000000ff0900728c */ /* 0x000fe2000bf05270 */
[----:B------:R-:W-:Y:S01]  /*2a70*/  UMOV UR26, UR16 ;  /* 0x00000010001a7c82 */ /* 0x000fe20008000000 */
[----:B------:R-:W-:-:S09]  /*2a80*/  UMOV UR20, URZ ;  /* 0x000000ff00147c82 */ /* 0x000fd20008000000 */
.L_x_48:
[----:B-1----:R-:W1:Y:S02]  /*2a90*/  LDTM.x32 R4, tmem[UR26] ;  /* 0x0000001a000479ee */ /* 0x002e6400082c0000 */
[C---:B-1----:R-:W-:Y:S02]  /*2aa0*/  FMNMX.NAN R42, |R19|.reuse, |R35|, !PT ;  /* 0x40000023132a7209 */ /* 0x042fe40007820200 */
[----:B------:R-:W-:Y:S02]  /*2ab0*/  FMNMX.NAN R43, |R18|, |R34|, !PT ;  /* 0x40000022122b7209 */ /* 0x000fe40007820200 */
[----:B------:R-:W-:Y:S02]  /*2ac0*/  F2FP.SATFINITE.E4M3.F32.PACK_AB_MERGE_C R19, R19, R18, RZ ;  /* 0x000000121313723e */ /* 0x000fe400048070ff */
[----:B------:R-:W-:Y:S02]  /*2ad0*/  F2FP.SATFINITE.E4M3.F32.PACK_AB_MERGE_C R34, R35, R34, RZ ;  /* 0x000000222322723e */ /* 0x000fe400048070ff */
[----:B------:R-:W-:-:S02]  /*2ae0*/  F2FP.SATFINITE.E4M3.F32.PACK_AB_MERGE_C R18, R17, R16, RZ ;  /* 0x000000101112723e */ /* 0x000fc400048070ff */
[-C--:B------:R-:W-:Y:S02]  /*2af0*/  FMNMX.NAN R35, |R16|, |R32|.reuse, !PT ;  /* 0x4000002010237209 */ /* 0x080fe40007820200 */
[----:B------:R-:W-:Y:S02]  /*2b00*/  FMNMX.NAN R45, |R17|, |R33|, !PT ;  /* 0x40000021112d7209 */ /* 0x000fe40007820200 */
[----:B------:R-:W-:Y:S02]  /*2b10*/  F2FP.SATFINITE.E4M3.F32.PACK_AB_MERGE_C R16, R33, R32, RZ ;  /* 0x000000202110723e */ /* 0x000fe400048070ff */
[----:B------:R-:W-:Y:S02]  /*2b20*/  F2FP.SATFINITE.E4M3.F32.PACK_AB_MERGE_C R44, R15, R14, RZ ;  /* 0x0000000e0f2c723e */ /* 0x000fe400048070ff */
[-C--:B------:R-:W-:Y:S02]  /*2b30*/  FMNMX.NAN R33, |R14|, |R30|.reuse, !PT ;  /* 0x4000001e0e217209 */ /* 0x080fe40007820200 */
[----:B------:R-:W-:-:S02]  /*2b40*/  F2FP.SATFINITE.E4M3.F32.PACK_AB_MERGE_C R14, R31, R30, RZ ;  /* 0x0000001e1f0e723e */ /* 0x000fc400048070ff */
[----:B------:R-:W-:Y:S02]  /*2b50*/  FMNMX.NAN R32, |R15|, |R31|, !PT ;  /* 0x4000001f0f207209 */ /* 0x000fe40007820200 */
[C---:B------:R-:W-:Y:S02]  /*2b60*/  FMNMX.NAN R30, |R13|.reuse, |R29|, !PT ;  /* 0x4000001d0d1e7209 */ /* 0x040fe40007820200 */
[----:B------:R-:W-:Y:S02]  /*2b70*/  F2FP.SATFINITE.E4M3.F32.PACK_AB_MERGE_C R46, R13, R12, RZ ;  /* 0x0000000c0d2e723e */ /* 0x000fe400048070ff */
[----:B------:R-:W-:Y:S02]  /*2b80*/  F2FP.SATFINITE.E4M3.F32.PACK_AB_MERGE_C R17, R11, R10, RZ ;  /* 0x0000000a0b11723e */ /* 0x000fe400048070ff */
[----:B------:R-:W-:Y:S02]  /*2b90*/  FMNMX3.NAN R43, |R10|, |R26|, R43, !PT ;  /* 0x4000001a0a2b7276 */ /* 0x000fe4000782022b */
[----:B------:R-:W-:-:S02]  /*2ba0*/  FMNMX.NAN R31, |R12|, |R28|, !PT ;  /* 0x4000001c0c1f7209 */ /* 0x000fc40007820200 */
[----:B------:R-:W-:Y:S02]  /*2bb0*/  F2FP.SATFINITE.E4M3.F32.PACK_AB_MERGE_C R13, R27, R26, RZ ;  /* 0x0000001a1b0d723e */ /* 0x000fe400048070ff */
[----:B------:R-:W-:Y:S02]  /*2bc0*/  F2FP.SATFINITE.E4M3.F32.PACK_AB_MERGE_C R10, R25, R24, RZ ;  /* 0x00000018190a723e */ /* 0x000fe400048070ff */
[----:B------:R-:W-:Y:S02]  /*2bd0*/  F2FP.SATFINITE.E4M3.F32.PACK_AB_MERGE_C R12, R9, R8, RZ ;  /* 0x00000008090c723e */ /* 0x000fe400048070ff */
[----:B------:R-:W-:Y:S02]  /*2be0*/  FMNMX3.NAN R42, |R11|, |R27|, R42, !PT ;  /* 0x4000001b0b2a7276 */ /* 0x000fe4000782022a */
[----:B------:R-:W-:Y:S02]  /*2bf0*/  PRMT R13, R10, 0x5410, R13 ;  /* 0x000054100a0d7816 */ /* 0x000fe4000000000d */
[----:B------:R-:W-:-:S02]  /*2c00*/  FMNMX3.NAN R45, |R9|, |R25|, R45, !PT ;  /* 0x40000019092d7276 */ /* 0x000fc4000782022d */
[----:B------:R-:W-:Y:S02]  /*2c10*/  PRMT R17, R12, 0x5410, R17 ;  /* 0x000054100c117816 */ /* 0x000fe40000000011 */
[----:B------:R-:W-:Y:S02]  /*2c20*/  F2FP.SATFINITE.E4M3.F32.PACK_AB_MERGE_C R11, R7, R6, RZ ;  /* 0x00000006070b723e */ /* 0x000fe400048070ff */
[----:B------:R-:W-:Y:S02]  /*2c30*/  F2FP.SATFINITE.E4M3.F32.PACK_AB_MERGE_C R10, R5, R4, RZ ;  /* 0x00000004050a723e */ /* 0x000fe400048070ff */
[----:B------:R-:W-:Y:S02]  /*2c40*/  F2FP.SATFINITE.E4M3.F32.PACK_AB_MERGE_C R9, R23, R22, RZ ;  /* 0x000000161709723e */ /* 0x000fe400048070ff */
[----:B------:R-:W-:Y:S02]  /*2c50*/  F2FP.SATFINITE.E4M3.F32.PACK_AB_MERGE_C R12, R21, R20, RZ ;  /* 0x00000014150c723e */ /* 0x000fe400048070ff */
[----:B------:R-:W-:-:S02]  /*2c60*/  F2FP.SATFINITE.E4M3.F32.PACK_AB_MERGE_C R29, R29, R28, RZ ;  /* 0x0000001c1d1d723e */ /* 0x000fc400048070ff */
[----:B------:R-:W-:Y:S02]  /*2c70*/  PRMT R15, R16, 0x5410, R34 ;  /* 0x00005410100f7816 */ /* 0x000fe40000000022 */
[----:B------:R-:W-:Y:S02]  /*2c80*/  PRMT R19, R18, 0x5410, R19 ;  /* 0x0000541012137816 */ /* 0x000fe40000000013 */
[----:B------:R-:W-:Y:S01]  /*2c90*/  PRMT R16, R10, 0x5410, R11 ;  /* 0x000054100a107816 */ /* 0x000fe2000000000b */
[----:B------:R-:W-:Y:S01]  /*2ca0*/  IMAD R10, R36, 0x1000, R39 ;  /* 0x00001000240a7824 */ /* 0x000fe200078e0227 */
[----:B------:R-:W-:Y:S02]  /*2cb0*/  PRMT R18, R46, 0x5410, R44 ;  /* 0x000054102e127816 */ /* 0x000fe4000000002c */
[----:B------:R-:W-:Y:S01]  /*2cc0*/  PRMT R12, R12, 0x5410, R9 ;  /* 0x000054100c0c7816 */ /* 0x000fe20000000009 */
[----:B------:R-:W-:Y:S01]  /*2cd0*/  IMAD R9, R36, 0x1000, R41 ;  /* 0x0000100024097824 */ /* 0x000fe200078e0229 */
[----:B------:R-:W-:Y:S01]  /*2ce0*/  PRMT R14, R29, 0x5410, R14 ;  /* 0x000054101d0e7816 */ /* 0x000fe2000000000e */
[----:B------:R1:W-:Y:S01]  /*2cf0*/  STS.128 [R10], R16 ;  /* 0x000000100a007388 */ /* 0x0003e20000000c00 */
[----:B------:R-:W-:-:S02]  /*2d00*/  FMNMX3.NAN R7, |R7|, |R23|, R32, !PT ;  /* 0x4000001707077276 */ /* 0x000fc40007820220 */
[----:B------:R-:W-:Y:S01]  /*2d10*/  FMNMX3.NAN R6, |R6|, |R22|, R33, !PT ;  /* 0x4000001606067276 */ /* 0x000fe20007820221 */
[----:B------:R1:W-:Y:S01]  /*2d20*/  STS.128 [R9], R12 ;  /* 0x0000000c09007388 */ /* 0x0003e20000000c00 */
[----:B------:R-:W-:Y:S01]  /*2d30*/  FMNMX3.NAN R30, |R5|, |R21|, R30, !PT ;  /* 0x40000015051e7276 */ /* 0x000fe2000782021e */
[----:B------:R2:W-:Y:S06]  /*2d40*/  MEMBAR.ALL.CTA ;  /* 0x0000000000007992 */ /* 0x0005ec0000008000 */
[----:B--2---:R-:W2:Y:S02]  /*2d50*/  FENCE.VIEW.ASYNC.S ;  /* 0x00000000000073c6 */ /* 0x004ea40000000000 */
[----:B--2---:R-:W-:Y:S06]  /*2d60*/  BAR.SYNC.DEFER_BLOCKING 0x2, 0x80 ;  /* 0x0082000000007b1d */ /* 0x004fec0000010000 */
[----:B------:R-:W-:Y:S05]  /*2d70*/  BRA.U UP0, `(.L_x_47) ;  /* 0x0000000100247547 */ /* 0x000fea000b800000 */
[----:B------:R-:W-:Y:S01]  /*2d80*/  IMAD.U32 R0, RZ, RZ, UR17 ;  /* 0x00000011ff007e24 */ /* 0x000fe2000f8e00ff */
[----:B------:R-:W-:-:S04]  /*2d90*/  MOV R5, 0x400 ;  /* 0x0000040000057802 */ /* 0x000fc80000000f00 */
[----:B------:R-:W-:-:S05]  /*2da0*/  LEA R5, R0, R5, 0x18 ;  /* 0x0000000500057211 */ /* 0x000fca00078ec0ff */
[----:B------:R-:W-:-:S05]  /*2db0*/  IMAD R5, R36, 0x1000, R5 ;  /* 0x0000100024057824 */ /* 0x000fca00078e0205 */
[----:B------:R-:W-:-:S13]  /*2dc0*/  R2UR UR4, R5 ;  /* 0x00000000050472ca */ /* 0x000fda00000e0000 */
[----:B------:R-:W-:-:S09]  /*2dd0*/  UIADD3 UR4, UPT, UPT, UR4, 0x400, URZ ;  /* 0x0000040004047890 */ /* 0x000fd2000fffe0ff */
[----:B------:R2:W-:Y:S01]  /*2de0*/  UTMASTG.2D [UR4], [UR28], desc[URZ] ;  /* 0x0000ff041c0073b5 */ /* 0x0005e20008009000 */
[----:B------:R0:W-:Y:S01]  /*2df0*/  UTMACMDFLUSH ;  /* 0x00000000000079b7 */ /* 0x0001e20000000000 */
[----:B--2---:R-:W-:-:S04]  /*2e00*/  DEPBAR.LE SB0, 0x3 ;  /* 0x000080c00000791a */ /* 0x004fc80000000000 */
.L_x_47:
[----:B------:R-:W-:Y:S01]  /*2e10*/  BAR.SYNC.DEFER_BLOCKING 0x2, 0x80 ;  /* 0x0082000000007b1d */ /* 0x000fe20000010000 */
[----:B------:R-:W-:Y:S01]  /*2e20*/  UIADD3 UR20, UPT, UPT, UR20, 0x1, URZ ;  /* 0x0000000114147890 */ /* 0x000fe2000fffe0ff */
[----:B------:R-:W-:Y:S01]  /*2e30*/  FMNMX.NAN R7, R42, R7, !PT ;  /* 0x000000072a077209 */ /* 0x000fe20007820000 */
[----:B------:R-:W-:Y:S01]  /*2e40*/  VIADD R36, R36, 0x1 ;  /* 0x0000000124247836 */ /* 0x000fe20000000000 */
[----:B------:R-:W-:Y:S01]  /*2e50*/  FMNMX3.NAN R35, |R8|, |R24|, R35, !PT ;  /* 0x4000001808237276 */ /* 0x000fe20007820223 */
[----:B------:R-:W-:Y:S01]  /*2e60*/  UISETP.NE.AND UP1, UPT, UR20, 0x8, UPT ;  /* 0x000000081400788c */ /* 0x000fe2000bf25270 */
[----:B------:R-:W-:Y:S01]  /*2e70*/  FMNMX3.NAN R4, |R4|, |R20|, R31, !PT ;  /* 0x4000001404047276 */ /* 0x000fe2000782021f */
[----:B------:R-:W-:Y:S01]  /*2e80*/  UIADD3 UR26, UPT, UPT, UR26, 0x20, URZ ;  /* 0x000000201a1a7890 */ /* 0x000fe2000fffe0ff */
[----:B------:R-:W-:Y:S01]  /*2e90*/  FMNMX.NAN R6, R43, R6, !PT ;  /* 0x000000062b067209 */ /* 0x000fe20007820000 */
[----:B------:R-:W-:Y:S01]  /*2ea0*/  UIADD3 UR5, UPT, UPT, UR5, 0x20, URZ ;  /* 0x0000002005057890 */ /* 0x000fe2000fffe0ff */
[----:B------:R-:W-:-:S02]  /*2eb0*/  FMNMX3.NAN R7, R30, R45, R7, !PT ;  /* 0x0000002d1e077276 */ /* 0x000fc40007820007 */
[----:B------:R-:W-:Y:S02]  /*2ec0*/  FMNMX3.NAN R4, R4, R35, R6, !PT ;  /* 0x0000002304047276 */ /* 0x000fe40007820006 */
[----:B------:R-:W-:Y:S02]  /*2ed0*/  ISETP.NE.AND P0, PT, R36, 0x4, PT ;  /* 0x000000042400780c */ /* 0x000fe40003f05270 */
[----:B------:R-:W-:Y:S02]  /*2ee0*/  FMNMX3.NAN R4, R4, R7, RZ, !PT ;  /* 0x0000000704047276 */ /* 0x000fe400078200ff */
[----:B------:R-:W-:Y:S02]  /*2ef0*/  SEL R36, R36, RZ, P0 ;  /* 0x000000ff24247207 */ /* 0x000fe40000000000 */
[----:B------:R-:W-:Y:S01]  /*2f00*/  FMNMX R37, R4, R37, !PT ;  /* 0x0000002504257209 */ /* 0x000fe20007800000 */
[----:B------:R-:W-:Y:S06]  /*2f10*/  BRA.U UP1, `(.L_x_48) ;  /* 0xfffffff901dc7547 */ /* 0x000fec000b83ffff */
[----:B------:R-:W-:Y:S01]  /*2f20*/  CREDUX.MAX.S32 UR4, R37 ;  /* 0x00000000250472cc */ /* 0x000fe20000000200 */
[----:B------:R-:W-:Y:S01]  /*2f30*/  BSSY.RECONVERGENT B0, `(.L_x_49) ;  /* 0x000000f000007945 */ /* 0x000fe20003800200 */
[----:B------:R-:W-:-:S11]  /*2f40*/  ISETP.NE.AND P0, PT, R3, RZ, PT ;  /* 0x000000ff0300720c */ /* 0x000fd60003f05270 */
[----:B------:R-:W-:-:S05]  /*2f50*/  IMAD.U32 R5, RZ, RZ, UR4 ;  /* 0x00000004ff057e24 */ /* 0x000fca000f8e00ff */
[----:B------:R2:W-:Y:S01]  /*2f60*/  @!P0 STS [R40+0x38c00], R5 ;  /* 0x038c000528008388 */ /* 0x0005e20000000800 */
[----:B------:R-:W-:Y:S01]  /*2f70*/  BAR.SYNC.DEFER_BLOCKING 0x2, 0x80 ;  /* 0x0082000000007b1d */ /* 0x000fe20000010000 */
[----:B------:R-:W-:-:S13]  /*2f80*/  LOP3.LUT P0, RZ, R3, UR9, RZ, 0xfc, !PT ;  /* 0x0000000903ff7c12 */ /* 0x000fda000f80fcff */
[----:B------:R-:W-:Y:S05]  /*2f90*/  @P0 BRA `(.L_x_50) ;  /* 0x0000000000200947 */ /* 0x000fea0003800000 */
[----:B------:R-:W-:Y:S01]  /*2fa0*/  IMAD.U32 R0, RZ, RZ, UR10 ;  /* 0x0000000aff007e24 */ /* 0x000fe2000f8e00ff */
[----:B--2---:R-:W-:Y:S01]  /*2fb0*/  MOV R5, 0x400 ;  /* 0x0000040000057802 */ /* 0x004fe20000000f00 */
[----:B-1----:R-:W1:Y:S03]  /*2fc0*/  LDC.64 R8, c[0x0][0x640] ;  /* 0x00019000ff087b82 */ /* 0x002e660000000a00 */
[----:B------:R-:W-:-:S06]  /*2fd0*/  LEA R5, R0, R5, 0x18 ;  /* 0x0000000500057211 */ /* 0x000fcc00078ec0ff */
[----:B------:R-:W2:Y:S02]  /*2fe0*/  LDS.128 R4, [R5+0x38c00] ;  /* 0x038c000005047984 */ /* 0x000ea40000000c00 */
[----:B--2---:R-:W-:-:S04]  /*2ff0*/  FMNMX3 R4, R4, RZ, R5, !PT ;  /* 0x000000ff04047276 */ /* 0x004fc80007800005 */
[----:B------:R-:W-:-:S05]  /*3000*/  FMNMX3 R7, R4, R6, R7, !PT ;  /* 0x0000000604077276 */ /* 0x000fca0007800007 */
[----:B-1----:R3:W-:Y:S02]  /*3010*/  REDG.E.MAX.S32.STRONG.GPU desc[UR24][R8.64], R7 ;  /* 0x000000070800798e */ /* 0x0027e4000d12e318 */
.L_x_50:
[----:B------:R-:W-:Y:S05]  /*3020*/  BSYNC.RECONVERGENT B0 ;  /* 0x0000000000007941 */ /* 0x000fea0003800200 */
.L_x_49:
[----:B------:R-:W4:Y:S01]  /*3030*/  LDCU.64 UR4, c[0x0][0x648] ;  /* 0x0000c900ff0477ac */ /* 0x000f220008000a00 */
[----:B------:R-:W-:Y:S01]  /*3040*/  LOP3.LUT R38, R38, 0x1, RZ, 0x3c, !PT ;  /* 0x0000000126267812 */ /* 0x000fe200078e3cff */
[----:B------:R-:W-:Y:S01]  /*3050*/  UIADD3 UR7, UPT, UPT, UR12, UR7, URZ ;  /* 0x000000070c077290 */ /* 0x000fe2000fffe0ff */
[----:B------:R-:W-:-:S03]  /*3060*/  ELECT P0, URZ, PT ;  /* 0x0000000000ff782f */ /* 0x000fc60003800000 */
[----:B------:R-:W-:Y:S02]  /*3070*/  UISETP.GE.AND UP0, UPT, UR7, 0x100, UPT ;  /* 0x000001000700788c */ /* 0x000fe4000bf06270 */
[----:B----4-:R-:W-:-:S08]  /*3080*/  UIMAD.WIDE.U32 UR26, UR7, UR5, URZ ;  /* 0x00000005071a72a5 */ /* 0x010fd0000f8e00ff */
[----:B--2---:R-:W-:Y:S01]  /*3090*/  @P0 IMAD.MOV.U32 R5, RZ, RZ, 0x1 ;  /* 0x00000001ff050424 */ /* 0x004fe200078e00ff */
[----:B------:R-:W2:Y:S03]  /*30a0*/  LDCU UR5, c[0x0][0x658] ;  /* 0x0000cb00ff0577ac */ /* 0x000ea60008000800 */
[----:B------:R4:W-:Y:S01]  /*30b0*/  @P0 SYNCS.ARRIVE.TRANS64.RED.ART0 RZ, [R2+URZ], R5 ;  /* 0x0000000502ff09a7 */ /* 0x0009e200085004ff */
[----:B------:R-:W-:Y:S02]  /*30c0*/  UMOV UR17, UR27 ;  /* 0x0000001b00117c82 */ /* 0x000fe40008000000 */
        /* <DEDUP_REMOVED lines=22> */
[----:B----4-:R-:W-:Y:S11]  /*3230*/  BRA.U !UP0, `(.L_x_51) ;  /* 0xfffffff508b07547 */ /* 0x010ff6000b83ffff */
.L_x_45:
[----:B------:R-:W2:Y:S01]  /*3240*/  S2R R3, SR_CgaCtaId ;  /* 0x0000000000037919 */ /* 0x000ea20000008800 */
[----:B------:R-:W-:Y:S02]  /*3250*/  MOV R2, 0x400 ;  /* 0x0000040000027802 */ /* 0x000fe40000000f00 */
[----:B------:R-:W-:Y:S01]  /*3260*/  LOP3.LUT R4, R0, 0x1, RZ, 0x3c, !PT ;  /* 0x0000000100047812 */ /* 0x000fe200078e3cff */
[----:B------:R-:W-:Y:S01]  /*3270*/  BAR.SYNC.DEFER_BLOCKING 0x2, 0x80 ;  /* 0x0082000000007b1d */ /* 0x000fe20000010000 */
[----:B------:R-:W-:Y:S01]  /*3280*/  IMAD.MOV.U32 R0, RZ, RZ, 0x1 ;  /* 0x00000001ff007424 */ /* 0x000fe200078e00ff */
[----:B--2---:R-:W-:-:S05]  /*3290*/  LEA R2, R3, R2, 0x18 ;  /* 0x0000000203027211 */ /* 0x004fca00078ec0ff */
[----:B------:R-:W-:-:S05]  /*32a0*/  VIADD R5, R2, 0x70 ;  /* 0x0000007002057836 */ /* 0x000fca0000000000 */
[----:B------:R-:W-:-:S04]  /*32b0*/  PRMT R5, R4, 0x654, R5 ;  /* 0x0000065404057816 */ /* 0x000fc80000000005 */
[----:B------:R2:W-:Y:S01]  /*32c0*/  SYNCS.ARRIVE.TRANS64.RED.ART0 RZ, [R5+URZ], R0 ;  /* 0x0000000005ff79a7 */ /* 0x0005e200085004ff */
[----:B------:R-:W4:Y:S02]  /*32d0*/  SYNCS.PHASECHK.TRANS64.TRYWAIT P0, [R2+URZ+0x70], RZ ;  /* 0x000070ff020075a7 */ /* 0x000f2400080011ff */
[----:B--2-4-:R-:W-:Y:S05]  /*32e0*/  @!P0 BRA `(.L_x_52) ;  /* 0x0000000400888947 */ /* 0x014fea0003800000 */
.L_x_66:
[----:B------:R-:W-:Y:S01]  /*32f0*/  NOP ;  /* 0x0000000000007918 */ /* 0x000fe20000000000 */
[----:B------:R-:W-:Y:S01]  /*3300*/  MOV R0, 0x50 ;  /* 0x0000005000007802 */ /* 0x000fe20000000f00 */
[----:B------:R-:W-:Y:S01]  /*3310*/  ULOP3.LUT UR8, UR8, 0xffff, URZ, 0xc0, !UPT ;  /* 0x0000ffff08087892 */ /* 0x000fe2000f8ec0ff */
[----:B------:R-:W-:Y:S02]  /*3320*/  UMOV UR5, 0x1 ;  /* 0x0000000100057882 */ /* 0x000fe40000000000 */
[----:B------:R-:W-:Y:S01]  /*3330*/  LEA R3, R3, R0, 0x18 ;  /* 0x0000000003037211 */ /* 0x000fe200078ec0ff */
[----:B------:R-:W-:Y:S01]  /*3340*/  USHF.R.U32.HI UR8, URZ, 0x5, UR8 ;  /* 0x00000005ff087899 */ /* 0x000fe20008011608 */
[----:B------:R-:W-:-:S03]  /*3350*/  UMOV UR4, 0xffff ;  /* 0x0000ffff00047882 */ /* 0x000fc60000000000 */
[----:B------:R-:W4:Y:S01]  /*3360*/  LDS R0, [R3] ;  /* 0x0000000003007984 */ /* 0x000f220000000800 */
[----:B------:R-:W-:Y:S02]  /*3370*/  UIADD3 UR7, UPT, UPT, UR8, 0x10, URZ ;  /* 0x0000001008077890 */ /* 0x000fe4000fffe0ff */
[----:B------:R-:W-:Y:S02]  /*3380*/  USHF.L.U32 UR4, UR4, UR8, URZ ;  /* 0x0000000804047299 */ /* 0x000fe400080006ff */
[----:B------:R-:W-:-:S04]  /*3390*/  USHF.L.U32 UR7, UR5, UR7, URZ ;  /* 0x0000000705077299 */ /* 0x000fc800080006ff */
[----:B------:R-:W-:-:S04]  /*33a0*/  ULOP3.LUT UR7, UR7, UR4, URZ, 0xfc, !UPT ;  /* 0x0000000407077292 */ /* 0x000fc8000f8efcff */
[----:B------:R-:W-:Y:S01]  /*33b0*/  ULOP3.LUT UR5, UR7, 0xffff, URZ, 0xc0, !UPT ;  /* 0x0000ffff07057892 */ /* 0x000fe2000f8ec0ff */
[----:B----4-:R-:W-:-:S13]  /*33c0*/  R2UR UR6, R0 ;  /* 0x00000000000672ca */ /* 0x010fda00000e0000 */
[----:B------:R-:W-:-:S04]  /*33d0*/  ULOP3.LUT UR4, UR7, 0xffff, UR6, 0x80, !UPT ;  /* 0x0000ffff07047892 */ /* 0x000fc8000f8e8006 */
[----:B------:R-:W-:-:S09]  /*33e0*/  UISETP.NE.AND UP0, UPT, UR4, UR5, UPT ;  /* 0x000000050400728c */ /* 0x000fd2000bf05270 */
[----:B------:R-:W-:Y:S05]  /*33f0*/  BRA.U UP0, `(.L_x_53) ;  /* 0x00000001004c7547 */ /* 0x000fea000b800000 */
[----:B------:R-:W-:Y:S02]  /*3400*/  USHF.R.U32.HI UR4, URZ, 0x10, UR7 ;  /* 0x00000010ff047899 */ /* 0x000fe40008011607 */
[----:B------:R-:W-:-:S04]  /*3410*/  USHF.R.U32.HI UR5, URZ, 0x10, UR6 ;  /* 0x00000010ff057899 */ /* 0x000fc80008011606 */
[----:B------:R-:W-:-:S04]  /*3420*/  ULOP3.LUT UR5, UR5, UR4, URZ, 0xc0, !UPT ;  /* 0x0000000405057292 */ /* 0x000fc8000f8ec0ff */
[----:B------:R-:W-:-:S09]  /*3430*/  UISETP.NE.AND UP0, UPT, UR5, UR4, UPT ;  /* 0x000000040500728c */ /* 0x000fd2000bf05270 */
[----:B------:R-:W-:Y:S05]  /*3440*/  BRA.U UP0, `(.L_x_54) ;  /* 0x00000001002c7547 */ /* 0x000fea000b800000 */
[----:B--2---:R-:W2:Y:S01]  /*3450*/  S2R R2, SR_LANEID ;  /* 0x0000000000027919 */ /* 0x004ea20000000000 */
[----:B------:R-:W-:Y:S01]  /*3460*/  ULOP3.LUT UR7, URZ, UR7, URZ, 0x33, !UPT ;  /* 0x00000007ff077292 */ /* 0x000fe2000f8e33ff */
[----:B------:R-:W-:Y:S02]  /*3470*/  VOTEU.ANY UR5, UPT, PT ;  /* 0x0000000000057886 */ /* 0x000fe400038e0100 */
[----:B------:R-:W-:-:S03]  /*3480*/  UFLO.U32 UR5, UR5 ;  /* 0x00000005000572bd */ /* 0x000fc600080e0000 */
[----:B------:R-:W-:-:S04]  /*3490*/  IMAD.U32 R0, RZ, RZ, UR7 ;  /* 0x00000007ff007e24 */ /* 0x000fc8000f8e00ff */
[----:B------:R-:W4:Y:S02]  /*34a0*/  REDUX UR4, R0 ;  /* 0x00000000000473c4 */ /* 0x000f240000000000 */
[----:B------:R5:W-:Y:S01]  /*34b0*/  UTCATOMSWS.AND URZ, UR7 ;  /* 0x0000000700ff79e3 */ /* 0x000be20008000000 */
[----:B--2---:R-:W-:Y:S02]  /*34c0*/  ISETP.EQ.U32.AND P0, PT, R2, UR5, PT ;  /* 0x0000000502007c0c */ /* 0x004fe4000bf02070 */
[----:B----4-:R-:W-:-:S11]  /*34d0*/  MOV R2, UR4 ;  /* 0x0000000400027c02 */ /* 0x010fd60008000f00 */
[----:B------:R5:W-:Y:S01]  /*34e0*/  @P0 ATOMS.AND RZ, [R3], R2 ;  /* 0x0000000203ff038c */ /* 0x000be20002800000 */
[----:B------:R-:W-:Y:S05]  /*34f0*/  BRA `(.L_x_55) ;  /* 0x0000000000147947 */ /* 0x000fea0003800000 */
.L_x_54:
[----:B--2---:R-:W-:Y:S02]  /*3500*/  MOV R2, 0x3520 ;  /* 0x0000352000027802 */ /* 0x004fe40000000f00 */
[----:B-1-3--:R-:W-:Y:S05]  /*3510*/  CALL.REL.NOINC `($__internal_0_$__cuda_sm10x_tcgen05_guardrail_trap_col_being_dealloced_not_returned_by_alloc) ;  /* 0x0000000400107944 */ /* 0x00afea0003c00000 */
[----:B------:R-:W-:Y:S05]  /*3520*/  BRA `(.L_x_55) ;  /* 0x0000000000087947 */ /* 0x000fea0003800000 */
.L_x_53:
[----:B--2---:R-:W-:Y:S02]  /*3530*/  MOV R2, 0x3550 ;  /* 0x0000355000027802 */ /* 0x004fe40000000f00 */
[----:B-1-3--:R-:W-:Y:S05]  /*3540*/  CALL.REL.NOINC `($__internal_2_$__cuda_sm10x_tcgen05_guardrail_trap_unallocated_columns_being_dealloced) ;  /* 0x00000004001c7944 */ /* 0x00afea0003c00000 */
.L_x_55:
[----:B------:R-:W-:Y:S01]  /*3550*/  NOP ;  /* 0x0000000000007918 */ /* 0x000fe20000000000 */
[----:B------:R-:W-:-:S04]  /*3560*/  DEPBAR.LE SB0, 0x0 ;  /* 0x000080000000791a */ /* 0x000fc80000000000 */
[----:B-----5:R-:W-:Y:S05]  /*3570*/  EXIT ;  /* 0x000000000000794d */ /* 0x020fea0003800000 */
.L_x_18:
[----:B------:R-:W-:Y:S02]  /*3580*/  MOV R2, UR4 ;  /* 0x0000000400027c02 */ /* 0x000fe40008000f00 */
[----:B------:R-:W-:Y:S02]  /*3590*/  MOV R3, UR4 ;  /* 0x0000000400037c02 */ /* 0x000fe40008000f00 */
[----:B------:R-:W-:-:S07]  /*35a0*/  MOV R0, UR25 ;  /* 0x0000001900007c02 */ /* 0x000fce0008000f00 */
.L_x_56:
[----:B-1----:R1:W2:Y:S02]  /*35b0*/  SYNCS.PHASECHK.TRANS64.TRYWAIT P0, [R0+URZ+0x30], R3 ;  /* 0x00003003000075a7 */ /* 0x0022a400080011ff */
[----:B--2---:R-:W-:Y:S05]  /*35c0*/  @!P0 NANOSLEEP.SYNCS 0x989680 ;  /* 0x009896800000895d */ /* 0x004fea0003900000 */
[----:B------:R-:W2:Y:S02]  /*35d0*/  @!P0 SYNCS.PHASECHK.TRANS64 P0, [R0+URZ+0x30], R3 ;  /* 0x00003003000085a7 */ /* 0x000ea400080010ff */
[----:B--2---:R-:W-:Y:S05]  /*35e0*/  @!P0 BRA `(.L_x_56) ;  /* 0xfffffffc00f08947 */ /* 0x004fea000383ffff */
[----:B------:R-:W-:Y:S05]  /*35f0*/  BRA `(.L_x_17) ;  /* 0xffffffd400a07947 */ /* 0x000fea000383ffff */
.L_x_22:
[----:B------:R-:W-:Y:S02]  /*3600*/  MOV R2, UR5 ;  /* 0x0000000500027c02 */ /* 0x000fe40008000f00 */
[----:B------:R-:W-:Y:S02]  /*3610*/  MOV R3, UR5 ;  /* 0x0000000500037c02 */ /* 0x000fe40008000f00 */
[----:B------:R-:W-:-:S07]  /*3620*/  MOV R0, UR4 ;  /* 0x0000000400007c02 */ /* 0x000fce0008000f00 */
.L_x_57:
[----:B-1----:R1:W5:Y:S02]  /*3630*/  SYNCS.PHASECHK.TRANS64.TRYWAIT P0, [R0+URZ+0x30], R3 ;  /* 0x00003003000075a7 */ /* 0x00236400080011ff */
[----:B-----5:R-:W-:Y:S05]  /*3640*/  @!P0 NANOSLEEP.SYNCS 0x989680 ;  /* 0x009896800000895d */ /* 0x020fea0003900000 */
[----:B------:R-:W5:Y:S02]  /*3650*/  @!P0 SYNCS.PHASECHK.TRANS64 P0, [R0+URZ+0x30], R3 ;  /* 0x00003003000085a7 */ /* 0x000f6400080010ff */
[----:B-----5:R-:W-:Y:S05]  /*3660*/  @!P0 BRA `(.L_x_57) ;  /* 0xfffffffc00f08947 */ /* 0x020fea000383ffff */
[----:B------:R-:W-:Y:S05]  /*3670*/  BRA `(.L_x_58) ;  /* 0xffffffdc00087947 */ /* 0x000fea000383ffff */
.L_x_26:
[----:B------:R-:W-:Y:S02]  /*3680*/  MOV R0, UR12 ;  /* 0x0000000c00007c02 */ /* 0x000fe40008000f00 */
[-C--:B------:R-:W-:Y:S02]  /*3690*/  MOV R6, R2.reuse ;  /* 0x0000000200067202 */ /* 0x080fe40000000f00 */
[----:B------:R-:W-:-:S07]  /*36a0*/  MOV R7, R2 ;  /* 0x0000000200077202 */ /* 0x000fce0000000f00 */
.L_x_59:
[----:B-1----:R1:W4:Y:S02]  /*36b0*/  SYNCS.PHASECHK.TRANS64.TRYWAIT P0, [R0+URZ+0x68], R7 ;  /* 0x00006807000075a7 */ /* 0x00232400080011ff */
[----:B----4-:R-:W-:Y:S05]  /*36c0*/  @!P0 NANOSLEEP.SYNCS 0x989680 ;  /* 0x009896800000895d */ /* 0x010fea0003900000 */
[----:B------:R-:W4:Y:S02]  /*36d0*/  @!P0 SYNCS.PHASECHK.TRANS64 P0, [R0+URZ+0x68], R7 ;  /* 0x00006807000085a7 */ /* 0x000f2400080010ff */
[----:B----4-:R-:W-:Y:S05]  /*36e0*/  @!P0 BRA `(.L_x_59) ;  /* 0xfffffffc00f08947 */ /* 0x010fea000383ffff */
[----:B------:R-:W-:Y:S05]  /*36f0*/  BRA `(.L_x_25) ;  /* 0xffffffe000687947 */ /* 0x000fea000383ffff */
.L_x_29:
[----:B------:R-:W-:Y:S02]  /*3700*/  MOV R6, UR24 ;  /* 0x0000001800067c02 */ /* 0x000fe40008000f00 */
[----:B------:R-:W-:Y:S02]  /*3710*/  MOV R7, UR24 ;  /* 0x0000001800077c02 */ /* 0x000fe40008000f00 */
[----:B------:R-:W-:Y:S07]  /*3720*/  MOV R0, UR16 ;  /* 0x0000001000007c02 */ /* 0x000fee0008000f00 */
.L_x_60:
[----:B-1----:R1:W4:Y:S02]  /*3730*/  SYNCS.PHASECHK.TRANS64.TRYWAIT P0, [R0+URZ], R7 ;  /* 0x00000007000075a7 */ /* 0x00232400080011ff */
[----:B----4-:R-:W-:Y:S05]  /*3740*/  @!P0 NANOSLEEP.SYNCS 0x989680 ;  /* 0x009896800000895d */ /* 0x010fea0003900000 */
[----:B------:R-:W4:Y:S02]  /*3750*/  @!P0 SYNCS.PHASECHK.TRANS64 P0, [R0+URZ], R7 ;  /* 0x00000007000085a7 */ /* 0x000f2400080010ff */
[----:B----4-:R-:W-:Y:S05]  /*3760*/  @!P0 BRA `(.L_x_60) ;  /* 0xfffffffc00f08947 */ /* 0x010fea000383ffff */
[----:B------:R-:W-:Y:S05]  /*3770*/  BRA `(.L_x_28) ;  /* 0xffffffe000dc7947 */ /* 0x000fea000383ffff */
.L_x_33:
[----:B------:R-:W-:-:S07]  /*3780*/  MOV R3, R2 ;  /* 0x0000000200037202 */ /* 0x000fce0000000f00 */
.L_x_61:
[----:B-----5:R5:W4:Y:S02]  /*3790*/  SYNCS.PHASECHK.TRANS64.TRYWAIT P0, [R7+URZ+0x68], R3 ;  /* 0x00006803070075a7 */ /* 0x020b2400080011ff */
[----:B----4-:R-:W-:Y:S05]  /*37a0*/  @!P0 NANOSLEEP.SYNCS 0x989680 ;  /* 0x009896800000895d */ /* 0x010fea0003900000 */
[----:B------:R-:W4:Y:S02]  /*37b0*/  @!P0 SYNCS.PHASECHK.TRANS64 P0, [R7+URZ+0x68], R3 ;  /* 0x00006803070085a7 */ /* 0x000f2400080010ff */
[----:B----4-:R-:W-:Y:S05]  /*37c0*/  @!P0 BRA `(.L_x_61) ;  /* 0xfffffffc00f08947 */ /* 0x010fea000383ffff */
[----:B------:R-:W-:Y:S05]  /*37d0*/  BRA `(.L_x_23) ;  /* 0xffffffe400847947 */ /* 0x000fea000383ffff */
.L_x_41:
[----:B------:R-:W-:-:S07]  /*37e0*/  MOV R15, R14 ;  /* 0x0000000e000f7202 */ /* 0x000fce0000000f00 */
.L_x_62:
[----:B-1----:R1:W2:Y:S02]  /*37f0*/  SYNCS.PHASECHK.TRANS64.TRYWAIT P0, [R0+URZ], R15 ;  /* 0x0000000f000075a7 */ /* 0x0022a400080011ff */
[----:B--2---:R-:W-:Y:S05]  /*3800*/  @!P0 NANOSLEEP.SYNCS 0x989680 ;  /* 0x009896800000895d */ /* 0x004fea0003900000 */
[----:B------:R-:W2:Y:S02]  /*3810*/  @!P0 SYNCS.PHASECHK.TRANS64 P0, [R0+URZ], R15 ;  /* 0x0000000f000085a7 */ /* 0x000ea400080010ff */
[----:B--2---:R-:W-:Y:S05]  /*3820*/  @!P0 BRA `(.L_x_62) ;  /* 0xfffffffc00f08947 */ /* 0x004fea000383ffff */
[----:B------:R-:W-:Y:S05]  /*3830*/  BRA `(.L_x_40) ;  /* 0xffffffe800307947 */ /* 0x000fea000383ffff */
.L_x_44:
[----:B------:R-:W-:-:S07]  /*3840*/  MOV R11, R10 ;  /* 0x0000000a000b7202 */ /* 0x000fce0000000f00 */
.L_x_63:
[----:B-1----:R1:W2:Y:S02]  /*3850*/  SYNCS.PHASECHK.TRANS64.TRYWAIT P0, [R8+URZ], R11 ;  /* 0x0000000b080075a7 */ /* 0x0022a400080011ff */
[----:B--2---:R-:W-:Y:S05]  /*3860*/  @!P0 NANOSLEEP.SYNCS 0x989680 ;  /* 0x009896800000895d */ /* 0x004fea0003900000 */
[----:B------:R-:W2:Y:S02]  /*3870*/  @!P0 SYNCS.PHASECHK.TRANS64 P0, [R8+URZ], R11 ;  /* 0x0000000b080085a7 */ /* 0x000ea400080010ff */
[----:B--2---:R-:W-:Y:S05]  /*3880*/  @!P0 BRA `(.L_x_63) ;  /* 0xfffffffc00f08947 */ /* 0x004fea000383ffff */
[----:B------:R-:W-:Y:S05]  /*3890*/  BRA `(.L_x_43) ;  /* 0xffffffe800987947 */ /* 0x000fea000383ffff */
.L_x_46:
[-C--:B------:R-:W-:Y:S02]  /*38a0*/  MOV R6, R5.reuse ;  /* 0x0000000500067202 */ /* 0x080fe40000000f00 */
[----:B------:R-:W-:-:S07]  /*38b0*/  MOV R7, R5 ;  /* 0x0000000500077202 */ /* 0x000fce0000000f00 */
.L_x_64:
[----:B-1----:R1:W2:Y:S02]  /*38c0*/  SYNCS.PHASECHK.TRANS64.TRYWAIT P0, [R4+URZ+0x60], R7 ;  /* 0x00006007040075a7 */ /* 0x0022a400080011ff */
[----:B--2---:R-:W-:Y:S05]  /*38d0*/  @!P0 NANOSLEEP.SYNCS 0x989680 ;  /* 0x009896800000895d */ /* 0x004fea0003900000 */
[----:B------:R-:W2:Y:S02]  /*38e0*/  @!P0 SYNCS.PHASECHK.TRANS64 P0, [R4+URZ+0x60], R7 ;  /* 0x00006007040085a7 */ /* 0x000ea400080010ff */
[----:B--2---:R-:W-:Y:S05]  /*38f0*/  @!P0 BRA `(.L_x_64) ;  /* 0xfffffffc00f08947 */ /* 0x004fea000383ffff */
[----:B------:R-:W-:Y:S05]  /*3900*/  BRA `(.L_x_65) ;  /* 0xfffffff0004c7947 */ /* 0x000fea000383ffff */
.L_x_52:
[----:B--2---:R2:W4:Y:S02]  /*3910*/  SYNCS.PHASECHK.TRANS64.TRYWAIT P0, [R2+URZ+0x70], RZ ;  /* 0x000070ff020075a7 */ /* 0x00452400080011ff */
[----:B----4-:R-:W-:Y:S05]  /*3920*/  @!P0 NANOSLEEP.SYNCS 0x989680 ;  /* 0x009896800000895d */ /* 0x010fea0003900000 */
[----:B------:R-:W4:Y:S02]  /*3930*/  @!P0 SYNCS.PHASECHK.TRANS64 P0, [R2+URZ+0x70], RZ ;  /* 0x000070ff020085a7 */ /* 0x000f2400080010ff */
[----:B----4-:R-:W-:Y:S05]  /*3940*/  @!P0 BRA `(.L_x_52) ;  /* 0xfffffffc00f08947 */ /* 0x010fea000383ffff */
[----:B------:R-:W-:Y:S05]  /*3950*/  BRA `(.L_x_66) ;  /* 0xfffffff800647947 */ /* 0x000fea000383ffff */
        .weak           $__internal_0_$__cuda_sm10x_tcgen05_guardrail_trap_col_being_dealloced_not_returned_by_alloc
        .type           $__internal_0_$__cuda_sm10x_tcgen05_guardrail_trap_col_being_dealloced_not_returned_by_alloc,@function
        .size           $__internal_0_$__cuda_sm10x_tcgen05_guardrail_trap_col_being_dealloced_not_returned_by_alloc,($__internal_1_$__cuda_sm10x_tcgen05_guardrail_trap_phase_invalid_during_alloc - $__internal_0_$__cuda_sm10x_tcgen05_guardrail_trap_col_being_dealloced_not_returned_by_alloc)
$__internal_0_$__cuda_sm10x_tcgen05_guardrail_trap_col_being_dealloced_not_returned_by_alloc:
[----:B------:R-:W-:Y:S05]  /*3960*/  BPT.TRAP 0x1 ;  /* 0x000000040000795c */ /* 0x000fea0000300000 */
[----:B------:R-:W-:-:S04]  /*3970*/  HFMA2 R3, -RZ, RZ, 0, 0 ;  /* 0x00000000ff037431 */ /* 0x000fc800000001ff */
[----:B------:R-:W-:Y:S05]  /*3980*/  RET.REL.NODEC R2 `(kernel_cutlass_kernel_cudnngemm_amaxdense_blockscaled_gemm_persistent_amaxSm100BlockScaledPersistentDenseGemmKernel_object_at__TiledMMA_ThrLayoutVMNK21111000_PermutationMNK____MMAAtom_Thr_0) ;  /* 0xffffffc4029c7950 */ /* 0x000fea0003c3ffff */
        .weak           $__internal_1_$__cuda_sm10x_tcgen05_guardrail_trap_phase_invalid_during_alloc
        .type           $__internal_1_$__cuda_sm10x_tcgen05_guardrail_trap_phase_invalid_during_alloc,@function
        .size           $__internal_1_$__cuda_sm10x_tcgen05_guardrail_trap_phase_invalid_during_alloc,($__internal_2_$__cuda_sm10x_tcgen05_guardrail_trap_unallocated_columns_being_dealloced - $__internal_1_$__cuda_sm10x_tcgen05_guardrail_trap_phase_invalid_during_alloc)
$__internal_1_$__cuda_sm10x_tcgen05_guardrail_trap_phase_invalid_during_alloc:
[----:B------:R-:W-:Y:S05]  /*3990*/  BPT.TRAP 0x1 ;  /* 0x000000040000795c */ /* 0x000fea0000300000 */
[----:B------:R-:W-:-:S04]  /*39a0*/  MOV R3, 0x0 ;  /* 0x0000000000037802 */ /* 0x000fc80000000f00 */
[----:B------:R-:W-:Y:S05]  /*39b0*/  RET.REL.NODEC R2 `(kernel_cutlass_kernel_cudnngemm_amaxdense_blockscaled_gemm_persistent_amaxSm100BlockScaledPersistentDenseGemmKernel_object_at__TiledMMA_ThrLayoutVMNK21111000_PermutationMNK____MMAAtom_Thr_0) ;  /* 0xffffffc402907950 */ /* 0x000fea0003c3ffff */
        .weak           $__internal_2_$__cuda_sm10x_tcgen05_guardrail_trap_unallocated_columns_being_dealloced
        .type           $__internal_2_$__cuda_sm10x_tcgen05_guardrail_trap_unallocated_columns_being_dealloced,@function
        .size           $__internal_2_$__cuda_sm10x_tcgen05_guardrail_trap_unallocated_columns_being_dealloced,(.L_x_70 - $__internal_2_$__cuda_sm10x_tcgen05_guardrail_trap_unallocated_columns_being_dealloced)
$__internal_2_$__cuda_sm10x_tcgen05_guardrail_trap_unallocated_columns_being_dealloced:
[----:B------:R-:W-:Y:S05]  /*39c0*/  BPT.TRAP 0x1 ;  /* 0x000000040000795c */ /* 0x000fea0000300000 */
[----:B------:R-:W-:-:S04]  /*39d0*/  HFMA2 R3, -RZ, RZ, 0, 0 ;  /* 0x00000000ff037431 */ /* 0x000fc800000001ff */
[----:B------:R-:W-:Y:S05]  /*39e0*/  RET.REL.NODEC R2 `(kernel_cutlass_kernel_cudnngemm_amaxdense_blockscaled_gemm_persistent_amaxSm100BlockScaledPersistentDenseGemmKernel_object_at__TiledMMA_ThrLayoutVMNK21111000_PermutationMNK____MMAAtom_Thr_0) ;  /* 0xffffffc402847950 */ /* 0x000fea0003c3ffff */
.L_x_67:
[----:B------:R-:W-:-:S00]  /*39f0*/  BRA `(.L_x_67) ;  /* 0xfffffffc00fc7947 */ /* 0x000fc0000383ffff */
[----:B------:R-:W-:-:S00]  /*3a00*/  NOP ;  /* 0x0000000000007918 */ /* 0x000fc00000000000 */
[----:B------:R-:W-:-:S00]  /*3a10*/  NOP ;  /* 0x0000000000007918 */ /* 0x000fc00000000000 */
[----:B------:R-:W-:-:S00]  /*3a20*/  NOP ;  /* 0x0000000000007918 */ /* 0x000fc00000000000 */
[----:B------:R-:W-:-:S00]  /*3a30*/  NOP ;  /* 0x0000000000007918 */ /* 0x000fc00000000000 */
[----:B------:R-:W-:-:S00]  /*3a40*/  NOP ;  /* 0x0000000000007918 */ /* 0x000fc00000000000 */
[----:B------:R-:W-:-:S00]  /*3a50*/  NOP ;  /* 0x0000000000007918 */ /* 0x000fc00000000000 */
[----:B------:R-:W-:-:S00]  /*3a60*/  NOP ;  /* 0x0000000000007918 */ /* 0x000fc00000000000 */
[----:B------:R-:W-:-:S00]  /*3a70*/  NOP ;  /* 0x0000000000007918 */ /* 0x000fc00000000000 */
.L_x_70:


//--------------------- .nv.shared.kernel_cutlass_kernel_cudnngemm_amaxdense_blockscaled_gemm_persistent_amaxSm100BlockScaledPersistentDenseGemmKernel_object_at__TiledMMA_ThrLayoutVMNK21111000_PermutationMNK____MMAAtom_Thr_0 --------------------------
	.section	.nv.shared.kernel_cutlass_kernel_cudnngemm_amaxdense_blockscaled_gemm_persistent_amaxSm100BlockScaledPersistentDenseGemmKernel_object_at__TiledMMA_ThrLayoutVMNK21111000_PermutationMNK____MMAAtom_Thr_0,"aw",@nobits
	.sectionflags	@""
	.align	1024
	.zero		1024


//--------------------- .nv.shared.reserved.0     --------------------------
	.section	.nv.shared.reserved.0,"aw",@nobits
	.align	8
	.weak		__nv_reservedSMEM_offset_0_alias
	.size		__nv_reservedSMEM_offset_0_alias, 0, 64
	.other		__nv_reservedSMEM_offset_0_alias,@"STO_CUDA_RESERVED_SHARED STV_DEFAULT"
__nv_reservedSMEM_offset_0_alias:
	.zero		0
.nv.shared.reserved.0:
	.zero		64
	.weak		__nv_reservedSMEM_allocation_phase
	.type		__nv_reservedSMEM_allocation_phase,@object
	.size		__nv_reservedSMEM_allocation_phase,(.L_0 - __nv_reservedSMEM_allocation_phase)
__nv_reservedSMEM_allocation_phase:
	.zero		1
.L_0:
	.zero		7
	.weak		__nv_reservedSMEM_devtool_atexit_pc
	.type		__nv_reservedSMEM_devtool_atexit_pc,@object
	.size		__nv_reservedSMEM_devtool_atexit_pc,(__nv_reservedSMEM_allocation_mask - __nv_reservedSMEM_devtool_atexit_pc)
__nv_reservedSMEM_devtool_atexit_pc:
	.zero		8
	.weak		__nv_reservedSMEM_allocation_mask
	.type		__nv_reservedSMEM_allocation_mask,@object
	.size		__nv_reservedSMEM_allocation_mask,(.L_2 - __nv_reservedSMEM_allocation_mask)
__nv_reservedSMEM_allocation_mask:
	.zero		4
.L_2:
	.zero		4
	.weak		__nv_reservedSMEM_tmem_allocation_pipeline_mbarrier
	.type		__nv_reservedSMEM_tmem_allocation_pipeline_mbarrier,@object
	.size		__nv_reservedSMEM_tmem_allocation_pipeline_mbarrier,(__nv_reservedSMEM_tmem_allocation_pipeline_mbarrier_parity - __nv_reservedSMEM_tmem_allocation_pipeline_mbarrier)
__nv_reservedSMEM_tmem_allocation_pipeline_mbarrier:
	.zero		8
	.weak		__nv_reservedSMEM_tmem_allocation_pipeline_mbarrier_parity
	.type		__nv_reservedSMEM_tmem_allocation_pipeline_mbarrier_parity,@object
	.size		__nv_reservedSMEM_tmem_allocation_pipeline_mbarrier_parity,(.L_4 - __nv_reservedSMEM_tmem_allocation_pipeline_mbarrier_parity)
__nv_reservedSMEM_tmem_allocation_pipeline_mbarrier_parity:
	.zero		4
.L_4:


//--------------------- .nv.constant0.kernel_cutlass_kernel_cudnngemm_amaxdense_blockscaled_gemm_persistent_amaxSm100BlockScaledPersistentDenseGemmKernel_object_at__TiledMMA_ThrLayoutVMNK21111000_PermutationMNK____MMAAtom_Thr_0 --------------------------
	.section	.nv.constant0.kernel_cutlass_kernel_cudnngemm_amaxdense_blockscaled_gemm_persistent_amaxSm100BlockScaledPersistentDenseGemmKernel_object_at__TiledMMA_ThrLayoutVMNK21111000_PermutationMNK____MMAAtom_Thr_0,"a",@progbits
	.sectionflags	@""
	.align	4
.nv.constant0.kernel_cutlass_kernel_cudnngemm_amaxdense_blockscaled_gemm_persistent_amaxSm100BlockScaledPersistentDenseGemmKernel_object_at__TiledMMA_ThrLayoutVMNK21111000_PermutationMNK____MMAAtom_Thr_0:
	.zero		1644


//--------------------- SYMBOLS --------------------------

	.type		.nv.reservedSmem.offset0,@object
	.size		.nv.reservedSmem.offset0,0x4
	.type		.nv.reservedSmem.cap,@object
	.size		.nv.reservedSmem.cap,0x4
